//
// Generated by NVIDIA NVVM Compiler
//
// Compiler Build ID: CL-36424714
// Cuda compilation tools, release 13.0, V13.0.88
// Based on NVVM 20.0.0
//

.version 9.0
.target sm_100
.address_size 64

	// .globl	_Z23maxmin_threshold_kernelI6__halfEvPT_PKS1_P4int4S2_PiS1_iiiii
.global .align 1 .b8 _ZN40_INTERNAL_8c2edb91_4_k_cu_4eb27316_199284cuda3std3__45__cpo5beginE[1];
.global .align 1 .b8 _ZN40_INTERNAL_8c2edb91_4_k_cu_4eb27316_199284cuda3std3__45__cpo3endE[1];
.global .align 1 .b8 _ZN40_INTERNAL_8c2edb91_4_k_cu_4eb27316_199284cuda3std3__45__cpo6cbeginE[1];
.global .align 1 .b8 _ZN40_INTERNAL_8c2edb91_4_k_cu_4eb27316_199284cuda3std3__45__cpo4cendE[1];
.global .align 1 .b8 _ZN40_INTERNAL_8c2edb91_4_k_cu_4eb27316_199284cuda3std3__45__cpo6rbeginE[1];
.global .align 1 .b8 _ZN40_INTERNAL_8c2edb91_4_k_cu_4eb27316_199284cuda3std3__45__cpo4rendE[1];
.global .align 1 .b8 _ZN40_INTERNAL_8c2edb91_4_k_cu_4eb27316_199284cuda3std3__45__cpo7crbeginE[1];
.global .align 1 .b8 _ZN40_INTERNAL_8c2edb91_4_k_cu_4eb27316_199284cuda3std3__45__cpo5crendE[1];
.global .align 1 .b8 _ZN40_INTERNAL_8c2edb91_4_k_cu_4eb27316_199284cuda3std3__442_GLOBAL__N__8c2edb91_4_k_cu_4eb27316_199286ignoreE[1];
.global .align 1 .b8 _ZN40_INTERNAL_8c2edb91_4_k_cu_4eb27316_199284cuda3std3__419piecewise_constructE[1];
.global .align 1 .b8 _ZN40_INTERNAL_8c2edb91_4_k_cu_4eb27316_199284cuda3std3__48in_placeE[1];
.global .align 1 .b8 _ZN40_INTERNAL_8c2edb91_4_k_cu_4eb27316_199284cuda3std3__420unreachable_sentinelE[1];
.global .align 1 .b8 _ZN40_INTERNAL_8c2edb91_4_k_cu_4eb27316_199284cuda3std3__47nulloptE[1];
.global .align 1 .b8 _ZN40_INTERNAL_8c2edb91_4_k_cu_4eb27316_199284cuda3std3__48unexpectE[1];
.global .align 1 .b8 _ZN40_INTERNAL_8c2edb91_4_k_cu_4eb27316_199284cuda3std6ranges3__45__cpo4swapE[1];
.global .align 1 .b8 _ZN40_INTERNAL_8c2edb91_4_k_cu_4eb27316_199284cuda3std6ranges3__45__cpo9iter_moveE[1];
.global .align 1 .b8 _ZN40_INTERNAL_8c2edb91_4_k_cu_4eb27316_199284cuda3std6ranges3__45__cpo5beginE[1];
.global .align 1 .b8 _ZN40_INTERNAL_8c2edb91_4_k_cu_4eb27316_199284cuda3std6ranges3__45__cpo3endE[1];
.global .align 1 .b8 _ZN40_INTERNAL_8c2edb91_4_k_cu_4eb27316_199284cuda3std6ranges3__45__cpo6cbeginE[1];
.global .align 1 .b8 _ZN40_INTERNAL_8c2edb91_4_k_cu_4eb27316_199284cuda3std6ranges3__45__cpo4cendE[1];
.global .align 1 .b8 _ZN40_INTERNAL_8c2edb91_4_k_cu_4eb27316_199284cuda3std6ranges3__45__cpo7advanceE[1];
.global .align 1 .b8 _ZN40_INTERNAL_8c2edb91_4_k_cu_4eb27316_199284cuda3std6ranges3__45__cpo9iter_swapE[1];
.global .align 1 .b8 _ZN40_INTERNAL_8c2edb91_4_k_cu_4eb27316_199284cuda3std6ranges3__45__cpo4nextE[1];
.global .align 1 .b8 _ZN40_INTERNAL_8c2edb91_4_k_cu_4eb27316_199284cuda3std6ranges3__45__cpo4prevE[1];
.global .align 1 .b8 _ZN40_INTERNAL_8c2edb91_4_k_cu_4eb27316_199284cuda3std6ranges3__45__cpo4dataE[1];
.global .align 1 .b8 _ZN40_INTERNAL_8c2edb91_4_k_cu_4eb27316_199284cuda3std6ranges3__45__cpo5cdataE[1];
.global .align 1 .b8 _ZN40_INTERNAL_8c2edb91_4_k_cu_4eb27316_199284cuda3std6ranges3__45__cpo4sizeE[1];
.global .align 1 .b8 _ZN40_INTERNAL_8c2edb91_4_k_cu_4eb27316_199284cuda3std6ranges3__45__cpo5ssizeE[1];
.global .align 1 .b8 _ZN40_INTERNAL_8c2edb91_4_k_cu_4eb27316_199284cuda3std6ranges3__45__cpo8distanceE[1];
.global .align 1 .b8 _ZN40_INTERNAL_8c2edb91_4_k_cu_4eb27316_199286thrust24THRUST_300001_SM_1000_NS6system6detail10sequential3seqE[1];
.global .align 1 .b8 _ZN40_INTERNAL_8c2edb91_4_k_cu_4eb27316_199286thrust24THRUST_300001_SM_1000_NS12placeholders2_1E[1];
.global .align 1 .b8 _ZN40_INTERNAL_8c2edb91_4_k_cu_4eb27316_199286thrust24THRUST_300001_SM_1000_NS12placeholders2_2E[1];
.global .align 1 .b8 _ZN40_INTERNAL_8c2edb91_4_k_cu_4eb27316_199286thrust24THRUST_300001_SM_1000_NS12placeholders2_3E[1];
.global .align 1 .b8 _ZN40_INTERNAL_8c2edb91_4_k_cu_4eb27316_199286thrust24THRUST_300001_SM_1000_NS12placeholders2_4E[1];
.global .align 1 .b8 _ZN40_INTERNAL_8c2edb91_4_k_cu_4eb27316_199286thrust24THRUST_300001_SM_1000_NS12placeholders2_5E[1];
.global .align 1 .b8 _ZN40_INTERNAL_8c2edb91_4_k_cu_4eb27316_199286thrust24THRUST_300001_SM_1000_NS12placeholders2_6E[1];
.global .align 1 .b8 _ZN40_INTERNAL_8c2edb91_4_k_cu_4eb27316_199286thrust24THRUST_300001_SM_1000_NS12placeholders2_7E[1];
.global .align 1 .b8 _ZN40_INTERNAL_8c2edb91_4_k_cu_4eb27316_199286thrust24THRUST_300001_SM_1000_NS12placeholders2_8E[1];
.global .align 1 .b8 _ZN40_INTERNAL_8c2edb91_4_k_cu_4eb27316_199286thrust24THRUST_300001_SM_1000_NS12placeholders2_9E[1];
.global .align 1 .b8 _ZN40_INTERNAL_8c2edb91_4_k_cu_4eb27316_199286thrust24THRUST_300001_SM_1000_NS12placeholders3_10E[1];
.extern .shared .align 16 .b8 smem[];

.visible .entry _Z23maxmin_threshold_kernelI6__halfEvPT_PKS1_P4int4S2_PiS1_iiiii(
	.param .u64 .ptr .align 1 _Z23maxmin_threshold_kernelI6__halfEvPT_PKS1_P4int4S2_PiS1_iiiii_param_0,
	.param .u64 .ptr .align 1 _Z23maxmin_threshold_kernelI6__halfEvPT_PKS1_P4int4S2_PiS1_iiiii_param_1,
	.param .u64 .ptr .align 1 _Z23maxmin_threshold_kernelI6__halfEvPT_PKS1_P4int4S2_PiS1_iiiii_param_2,
	.param .u64 .ptr .align 1 _Z23maxmin_threshold_kernelI6__halfEvPT_PKS1_P4int4S2_PiS1_iiiii_param_3,
	.param .u64 .ptr .align 1 _Z23maxmin_threshold_kernelI6__halfEvPT_PKS1_P4int4S2_PiS1_iiiii_param_4,
	.param .align 2 .b8 _Z23maxmin_threshold_kernelI6__halfEvPT_PKS1_P4int4S2_PiS1_iiiii_param_5[2],
	.param .u32 _Z23maxmin_threshold_kernelI6__halfEvPT_PKS1_P4int4S2_PiS1_iiiii_param_6,
	.param .u32 _Z23maxmin_threshold_kernelI6__halfEvPT_PKS1_P4int4S2_PiS1_iiiii_param_7,
	.param .u32 _Z23maxmin_threshold_kernelI6__halfEvPT_PKS1_P4int4S2_PiS1_iiiii_param_8,
	.param .u32 _Z23maxmin_threshold_kernelI6__halfEvPT_PKS1_P4int4S2_PiS1_iiiii_param_9,
	.param .u32 _Z23maxmin_threshold_kernelI6__halfEvPT_PKS1_P4int4S2_PiS1_iiiii_param_10
)
{
	.reg .pred 	%p<32>;
	.reg .b16 	%rs<53>;
	.reg .b32 	%r<117>;
	.reg .b32 	%f<59>;
	.reg .b64 	%rd<71>;

	ld.param.u16 	%rs10, [_Z23maxmin_threshold_kernelI6__halfEvPT_PKS1_P4int4S2_PiS1_iiiii_param_5];
	ld.param.u64 	%rd9, [_Z23maxmin_threshold_kernelI6__halfEvPT_PKS1_P4int4S2_PiS1_iiiii_param_0];
	ld.param.u64 	%rd10, [_Z23maxmin_threshold_kernelI6__halfEvPT_PKS1_P4int4S2_PiS1_iiiii_param_1];
	ld.param.u64 	%rd11, [_Z23maxmin_threshold_kernelI6__halfEvPT_PKS1_P4int4S2_PiS1_iiiii_param_2];
	ld.param.u64 	%rd12, [_Z23maxmin_threshold_kernelI6__halfEvPT_PKS1_P4int4S2_PiS1_iiiii_param_3];
	ld.param.u64 	%rd13, [_Z23maxmin_threshold_kernelI6__halfEvPT_PKS1_P4int4S2_PiS1_iiiii_param_4];
	ld.param.u32 	%r49, [_Z23maxmin_threshold_kernelI6__halfEvPT_PKS1_P4int4S2_PiS1_iiiii_param_7];
	ld.param.u32 	%r50, [_Z23maxmin_threshold_kernelI6__halfEvPT_PKS1_P4int4S2_PiS1_iiiii_param_8];
	ld.param.u32 	%r51, [_Z23maxmin_threshold_kernelI6__halfEvPT_PKS1_P4int4S2_PiS1_iiiii_param_9];
	ld.param.u32 	%r52, [_Z23maxmin_threshold_kernelI6__halfEvPT_PKS1_P4int4S2_PiS1_iiiii_param_10];
	cvta.to.global.u64 	%rd1, %rd12;
	cvta.to.global.u64 	%rd2, %rd11;
	cvta.to.global.u64 	%rd3, %rd13;
	cvta.to.global.u64 	%rd4, %rd10;
	cvta.to.global.u64 	%rd5, %rd9;
	mov.u32 	%r53, %ctaid.z;
	setp.lt.s32 	%p1, %r52, 0;
	selp.b32 	%r1, %r53, %r52, %p1;
	mov.u32 	%r2, %ctaid.y;
	mov.u32 	%r3, %ctaid.x;
	mov.u32 	%r115, %tid.x;
	mov.u32 	%r5, %ntid.x;
	mov.f32 	%f3, 0fFF800000;
	// begin inline asm
	{  cvt.rn.f16.f32 %rs52, %f3;}

	// end inline asm
	setp.ge.s32 	%p2, %r115, %r51;
	@%p2 bra 	$L__BB0_7;
	mad.lo.s32 	%r54, %r1, %r49, %r2;
	mul.lo.s32 	%r6, %r54, %r51;
	mul.lo.s32 	%r7, %r1, %r51;
	add.s32 	%r55, %r115, %r5;
	max.u32 	%r56, %r51, %r55;
	setp.lt.u32 	%p3, %r55, %r51;
	selp.u32 	%r57, 1, 0, %p3;
	add.s32 	%r58, %r55, %r57;
	sub.s32 	%r59, %r56, %r58;
	div.u32 	%r60, %r59, %r5;
	add.s32 	%r8, %r60, %r57;
	and.b32  	%r61, %r8, 3;
	setp.eq.s32 	%p4, %r61, 3;
	mov.u32 	%r108, %r115;
	@%p4 bra 	$L__BB0_4;
	add.s32 	%r62, %r115, %r7;
	mad.lo.s32 	%r106, %r50, %r62, %r3;
	add.s32 	%r105, %r115, %r6;
	add.s32 	%r63, %r8, 1;
	and.b32  	%r64, %r63, 3;
	neg.s32 	%r104, %r64;
	mov.u32 	%r108, %r115;
$L__BB0_3:
	.pragma "nounroll";
	mul.wide.s32 	%rd14, %r105, 2;
	add.s64 	%rd15, %rd5, %rd14;
	// begin inline asm
	{  cvt.f32.f16 %f4, %rs52;}

	// end inline asm
	ld.global.u16 	%rs14, [%rd15];
	// begin inline asm
	{  cvt.f32.f16 %f5, %rs14;}

	// end inline asm
	mul.wide.s32 	%rd16, %r106, 2;
	add.s64 	%rd17, %rd4, %rd16;
	ld.global.nc.u16 	%rs15, [%rd17];
	// begin inline asm
	{  cvt.f32.f16 %f6, %rs15;}

	// end inline asm
	min.f32 	%f8, %f5, %f6;
	max.f32 	%f7, %f4, %f8;
	// begin inline asm
	{  cvt.rn.f16.f32 %rs52, %f7;}

	// end inline asm
	add.s32 	%r108, %r108, %r5;
	mad.lo.s32 	%r106, %r5, %r50, %r106;
	add.s32 	%r105, %r105, %r5;
	add.s32 	%r104, %r104, 1;
	setp.ne.s32 	%p5, %r104, 0;
	@%p5 bra 	$L__BB0_3;
$L__BB0_4:
	setp.lt.u32 	%p6, %r8, 3;
	@%p6 bra 	$L__BB0_7;
	shl.b32 	%r70, %r5, 1;
	cvt.u64.u32 	%rd22, %r70;
	shl.b32 	%r75, %r5, 2;
$L__BB0_6:
	add.s32 	%r65, %r108, %r6;
	mad.lo.s32 	%r66, %r1, %r51, %r108;
	mad.lo.s32 	%r67, %r66, %r50, %r3;
	// begin inline asm
	{  cvt.f32.f16 %f9, %rs52;}

	// end inline asm
	mul.wide.s32 	%rd18, %r65, 2;
	add.s64 	%rd19, %rd5, %rd18;
	ld.global.u16 	%rs18, [%rd19];
	// begin inline asm
	{  cvt.f32.f16 %f10, %rs18;}

	// end inline asm
	mul.wide.s32 	%rd20, %r67, 2;
	add.s64 	%rd21, %rd4, %rd20;
	ld.global.nc.u16 	%rs19, [%rd21];
	// begin inline asm
	{  cvt.f32.f16 %f11, %rs19;}

	// end inline asm
	min.f32 	%f25, %f10, %f11;
	max.f32 	%f12, %f9, %f25;
	// begin inline asm
	{  cvt.rn.f16.f32 %rs20, %f12;}

	// end inline asm
	add.s32 	%r68, %r66, %r5;
	mad.lo.s32 	%r69, %r68, %r50, %r3;
	// begin inline asm
	{  cvt.f32.f16 %f13, %rs20;}

	// end inline asm
	add.s64 	%rd23, %rd19, %rd22;
	ld.global.u16 	%rs22, [%rd23];
	// begin inline asm
	{  cvt.f32.f16 %f14, %rs22;}

	// end inline asm
	mul.wide.s32 	%rd24, %r69, 2;
	add.s64 	%rd25, %rd4, %rd24;
	ld.global.nc.u16 	%rs23, [%rd25];
	// begin inline asm
	{  cvt.f32.f16 %f15, %rs23;}

	// end inline asm
	min.f32 	%f26, %f14, %f15;
	max.f32 	%f16, %f13, %f26;
	// begin inline asm
	{  cvt.rn.f16.f32 %rs24, %f16;}

	// end inline asm
	add.s32 	%r71, %r68, %r5;
	mad.lo.s32 	%r72, %r71, %r50, %r3;
	// begin inline asm
	{  cvt.f32.f16 %f17, %rs24;}

	// end inline asm
	add.s64 	%rd26, %rd23, %rd22;
	ld.global.u16 	%rs26, [%rd26];
	// begin inline asm
	{  cvt.f32.f16 %f18, %rs26;}

	// end inline asm
	mul.wide.s32 	%rd27, %r72, 2;
	add.s64 	%rd28, %rd4, %rd27;
	ld.global.nc.u16 	%rs27, [%rd28];
	// begin inline asm
	{  cvt.f32.f16 %f19, %rs27;}

	// end inline asm
	min.f32 	%f27, %f18, %f19;
	max.f32 	%f20, %f17, %f27;
	// begin inline asm
	{  cvt.rn.f16.f32 %rs28, %f20;}

	// end inline asm
	add.s32 	%r73, %r71, %r5;
	mad.lo.s32 	%r74, %r73, %r50, %r3;
	// begin inline asm
	{  cvt.f32.f16 %f21, %rs28;}

	// end inline asm
	add.s64 	%rd29, %rd26, %rd22;
	ld.global.u16 	%rs30, [%rd29];
	// begin inline asm
	{  cvt.f32.f16 %f22, %rs30;}

	// end inline asm
	mul.wide.s32 	%rd30, %r74, 2;
	add.s64 	%rd31, %rd4, %rd30;
	ld.global.nc.u16 	%rs31, [%rd31];
	// begin inline asm
	{  cvt.f32.f16 %f23, %rs31;}

	// end inline asm
	min.f32 	%f28, %f22, %f23;
	max.f32 	%f24, %f21, %f28;
	// begin inline asm
	{  cvt.rn.f16.f32 %rs52, %f24;}

	// end inline asm
	add.s32 	%r108, %r75, %r108;
	setp.lt.s32 	%p7, %r108, %r51;
	@%p7 bra 	$L__BB0_6;
$L__BB0_7:
	shl.b32 	%r76, %r115, 1;
	mov.u32 	%r77, smem;
	add.s32 	%r23, %r77, %r76;
	st.shared.u16 	[%r23], %rs52;
	bar.sync 	0;
	setp.lt.u32 	%p8, %r5, 2;
	@%p8 bra 	$L__BB0_12;
	mov.u32 	%r110, %r5;
$L__BB0_9:
	shr.u32 	%r25, %r110, 1;
	setp.ge.u32 	%p9, %r115, %r25;
	@%p9 bra 	$L__BB0_11;
	ld.shared.u16 	%rs33, [%r23];
	// begin inline asm
	{  cvt.f32.f16 %f29, %rs33;}

	// end inline asm
	and.b32  	%r78, %r110, 2046;
	add.s32 	%r79, %r23, %r78;
	ld.shared.u16 	%rs34, [%r79];
	// begin inline asm
	{  cvt.f32.f16 %f30, %rs34;}

	// end inline asm
	max.f32 	%f31, %f29, %f30;
	// begin inline asm
	{  cvt.rn.f16.f32 %rs35, %f31;}

	// end inline asm
	st.shared.u16 	[%r23], %rs35;
$L__BB0_11:
	bar.sync 	0;
	setp.gt.u32 	%p10, %r110, 3;
	mov.u32 	%r110, %r25;
	@%p10 bra 	$L__BB0_9;
$L__BB0_12:
	setp.ge.s32 	%p11, %r115, %r51;
	ld.shared.u16 	%rs9, [smem];
	bar.sync 	0;
	@%p11 bra 	$L__BB0_29;
	mad.lo.s32 	%r80, %r1, %r49, %r2;
	mul.lo.s32 	%r26, %r80, %r51;
	// begin inline asm
	{  cvt.f32.f16 %f32, %rs9;}

	// end inline asm
	// begin inline asm
	{  cvt.f32.f16 %f33, %rs10;}

	// end inline asm
	add.s32 	%r81, %r115, %r5;
	max.s32 	%r82, %r51, %r81;
	setp.lt.s32 	%p12, %r81, %r51;
	selp.u32 	%r83, 1, 0, %p12;
	add.s32 	%r84, %r81, %r83;
	sub.s32 	%r85, %r82, %r84;
	div.u32 	%r86, %r85, %r5;
	add.s32 	%r27, %r86, %r83;
	and.b32  	%r87, %r27, 3;
	setp.eq.s32 	%p13, %r87, 3;
	@%p13 bra 	$L__BB0_18;
	mad.lo.s32 	%r88, %r1, %r51, %r115;
	mad.lo.s32 	%r113, %r50, %r88, %r3;
	add.s32 	%r112, %r115, %r26;
	add.s32 	%r89, %r27, 1;
	and.b32  	%r90, %r89, 3;
	neg.s32 	%r111, %r90;
$L__BB0_15:
	.pragma "nounroll";
	mul.wide.s32 	%rd32, %r112, 2;
	add.s64 	%rd33, %rd5, %rd32;
	ld.global.u16 	%rs38, [%rd33];
	// begin inline asm
	{  cvt.f32.f16 %f34, %rs38;}

	// end inline asm
	mul.wide.s32 	%rd34, %r113, 2;
	add.s64 	%rd35, %rd4, %rd34;
	ld.global.nc.u16 	%rs39, [%rd35];
	// begin inline asm
	{  cvt.f32.f16 %f35, %rs39;}

	// end inline asm
	min.f32 	%f36, %f34, %f35;
	sub.f32 	%f38, %f32, %f34;
	setp.ltu.f32 	%p14, %f38, %f33;
	setp.neu.f32 	%p15, %f36, %f32;
	or.pred  	%p16, %p14, %p15;
	@%p16 bra 	$L__BB0_17;
	atom.global.add.u32 	%r91, [%rd3], 1;
	mul.wide.s32 	%rd36, %r91, 16;
	add.s64 	%rd37, %rd2, %rd36;
	st.global.v4.u32 	[%rd37], {%r1, %r2, %r115, %r50};
	mul.wide.s32 	%rd38, %r91, 2;
	add.s64 	%rd39, %rd1, %rd38;
	st.global.u16 	[%rd39], %rs52;
$L__BB0_17:
	add.s32 	%r115, %r115, %r5;
	mad.lo.s32 	%r113, %r5, %r50, %r113;
	add.s32 	%r112, %r112, %r5;
	add.s32 	%r111, %r111, 1;
	setp.ne.s32 	%p17, %r111, 0;
	@%p17 bra 	$L__BB0_15;
$L__BB0_18:
	setp.lt.u32 	%p18, %r27, 3;
	@%p18 bra 	$L__BB0_29;
	shl.b32 	%r44, %r5, 1;
	cvt.u64.u32 	%rd47, %r44;
$L__BB0_20:
	add.s32 	%r92, %r115, %r26;
	mad.lo.s32 	%r41, %r1, %r51, %r115;
	mad.lo.s32 	%r93, %r41, %r50, %r3;
	mul.wide.s32 	%rd40, %r92, 2;
	add.s64 	%rd6, %rd5, %rd40;
	ld.global.u16 	%rs40, [%rd6];
	// begin inline asm
	{  cvt.f32.f16 %f39, %rs40;}

	// end inline asm
	mul.wide.s32 	%rd41, %r93, 2;
	add.s64 	%rd42, %rd4, %rd41;
	ld.global.nc.u16 	%rs41, [%rd42];
	// begin inline asm
	{  cvt.f32.f16 %f40, %rs41;}

	// end inline asm
	min.f32 	%f41, %f39, %f40;
	sub.f32 	%f43, %f32, %f39;
	setp.ltu.f32 	%p19, %f43, %f33;
	setp.neu.f32 	%p20, %f41, %f32;
	or.pred  	%p21, %p19, %p20;
	@%p21 bra 	$L__BB0_22;
	atom.global.add.u32 	%r94, [%rd3], 1;
	mul.wide.s32 	%rd43, %r94, 16;
	add.s64 	%rd44, %rd2, %rd43;
	st.global.v4.u32 	[%rd44], {%r1, %r2, %r115, %r50};
	mul.wide.s32 	%rd45, %r94, 2;
	add.s64 	%rd46, %rd1, %rd45;
	st.global.u16 	[%rd46], %rs52;
$L__BB0_22:
	add.s32 	%r42, %r115, %r5;
	add.s32 	%r43, %r41, %r5;
	mad.lo.s32 	%r95, %r43, %r50, %r3;
	add.s64 	%rd7, %rd6, %rd47;
	ld.global.u16 	%rs42, [%rd7];
	// begin inline asm
	{  cvt.f32.f16 %f44, %rs42;}

	// end inline asm
	mul.wide.s32 	%rd48, %r95, 2;
	add.s64 	%rd49, %rd4, %rd48;
	ld.global.nc.u16 	%rs43, [%rd49];
	// begin inline asm
	{  cvt.f32.f16 %f45, %rs43;}

	// end inline asm
	min.f32 	%f46, %f44, %f45;
	sub.f32 	%f48, %f32, %f44;
	setp.ltu.f32 	%p22, %f48, %f33;
	setp.neu.f32 	%p23, %f46, %f32;
	or.pred  	%p24, %p22, %p23;
	@%p24 bra 	$L__BB0_24;
	atom.global.add.u32 	%r96, [%rd3], 1;
	mul.wide.s32 	%rd50, %r96, 16;
	add.s64 	%rd51, %rd2, %rd50;
	st.global.v4.u32 	[%rd51], {%r1, %r2, %r42, %r50};
	mul.wide.s32 	%rd52, %r96, 2;
	add.s64 	%rd53, %rd1, %rd52;
	st.global.u16 	[%rd53], %rs52;
$L__BB0_24:
	add.s32 	%r45, %r42, %r5;
	add.s32 	%r46, %r43, %r5;
	mad.lo.s32 	%r97, %r46, %r50, %r3;
	add.s64 	%rd8, %rd7, %rd47;
	ld.global.u16 	%rs44, [%rd8];
	// begin inline asm
	{  cvt.f32.f16 %f49, %rs44;}

	// end inline asm
	mul.wide.s32 	%rd55, %r97, 2;
	add.s64 	%rd56, %rd4, %rd55;
	ld.global.nc.u16 	%rs45, [%rd56];
	// begin inline asm
	{  cvt.f32.f16 %f50, %rs45;}

	// end inline asm
	min.f32 	%f51, %f49, %f50;
	sub.f32 	%f53, %f32, %f49;
	setp.ltu.f32 	%p25, %f53, %f33;
	setp.neu.f32 	%p26, %f51, %f32;
	or.pred  	%p27, %p25, %p26;
	@%p27 bra 	$L__BB0_26;
	atom.global.add.u32 	%r98, [%rd3], 1;
	mul.wide.s32 	%rd57, %r98, 16;
	add.s64 	%rd58, %rd2, %rd57;
	st.global.v4.u32 	[%rd58], {%r1, %r2, %r45, %r50};
	mul.wide.s32 	%rd59, %r98, 2;
	add.s64 	%rd60, %rd1, %rd59;
	st.global.u16 	[%rd60], %rs52;
$L__BB0_26:
	add.s32 	%r47, %r45, %r5;
	add.s32 	%r99, %r46, %r5;
	mad.lo.s32 	%r100, %r99, %r50, %r3;
	add.s64 	%rd62, %rd8, %rd47;
	ld.global.u16 	%rs46, [%rd62];
	// begin inline asm
	{  cvt.f32.f16 %f54, %rs46;}

	// end inline asm
	mul.wide.s32 	%rd63, %r100, 2;
	add.s64 	%rd64, %rd4, %rd63;
	ld.global.nc.u16 	%rs47, [%rd64];
	// begin inline asm
	{  cvt.f32.f16 %f55, %rs47;}

	// end inline asm
	min.f32 	%f56, %f54, %f55;
	sub.f32 	%f58, %f32, %f54;
	setp.ltu.f32 	%p28, %f58, %f33;
	setp.neu.f32 	%p29, %f56, %f32;
	or.pred  	%p30, %p28, %p29;
	@%p30 bra 	$L__BB0_28;
	atom.global.add.u32 	%r101, [%rd3], 1;
	mul.wide.s32 	%rd65, %r101, 16;
	add.s64 	%rd66, %rd2, %rd65;
	st.global.v4.u32 	[%rd66], {%r1, %r2, %r47, %r50};
	mul.wide.s32 	%rd67, %r101, 2;
	add.s64 	%rd68, %rd1, %rd67;
	st.global.u16 	[%rd68], %rs52;
$L__BB0_28:
	add.s32 	%r115, %r47, %r5;
	setp.lt.s32 	%p31, %r115, %r51;
	@%p31 bra 	$L__BB0_20;
$L__BB0_29:
	bar.sync 	0;
	mad.lo.s32 	%r102, %r1, %r49, %r2;
	mad.lo.s32 	%r103, %r102, %r50, %r3;
	mul.wide.s32 	%rd69, %r103, 2;
	add.s64 	%rd70, %rd5, %rd69;
	st.global.u16 	[%rd70], %rs9;
	ret;

}
	// .globl	_Z23maxmin_threshold_kernelIfEvPT_PKS0_P4int4S1_PiS0_iiiii
.visible .entry _Z23maxmin_threshold_kernelIfEvPT_PKS0_P4int4S1_PiS0_iiiii(
	.param .u64 .ptr .align 1 _Z23maxmin_threshold_kernelIfEvPT_PKS0_P4int4S1_PiS0_iiiii_param_0,
	.param .u64 .ptr .align 1 _Z23maxmin_threshold_kernelIfEvPT_PKS0_P4int4S1_PiS0_iiiii_param_1,
	.param .u64 .ptr .align 1 _Z23maxmin_threshold_kernelIfEvPT_PKS0_P4int4S1_PiS0_iiiii_param_2,
	.param .u64 .ptr .align 1 _Z23maxmin_threshold_kernelIfEvPT_PKS0_P4int4S1_PiS0_iiiii_param_3,
	.param .u64 .ptr .align 1 _Z23maxmin_threshold_kernelIfEvPT_PKS0_P4int4S1_PiS0_iiiii_param_4,
	.param .f32 _Z23maxmin_threshold_kernelIfEvPT_PKS0_P4int4S1_PiS0_iiiii_param_5,
	.param .u32 _Z23maxmin_threshold_kernelIfEvPT_PKS0_P4int4S1_PiS0_iiiii_param_6,
	.param .u32 _Z23maxmin_threshold_kernelIfEvPT_PKS0_P4int4S1_PiS0_iiiii_param_7,
	.param .u32 _Z23maxmin_threshold_kernelIfEvPT_PKS0_P4int4S1_PiS0_iiiii_param_8,
	.param .u32 _Z23maxmin_threshold_kernelIfEvPT_PKS0_P4int4S1_PiS0_iiiii_param_9,
	.param .u32 _Z23maxmin_threshold_kernelIfEvPT_PKS0_P4int4S1_PiS0_iiiii_param_10
)
{
	.reg .pred 	%p<32>;
	.reg .b16 	%rs<6>;
	.reg .b32 	%r<119>;
	.reg .b32 	%f<67>;
	.reg .b64 	%rd<71>;

	ld.param.u64 	%rd9, [_Z23maxmin_threshold_kernelIfEvPT_PKS0_P4int4S1_PiS0_iiiii_param_0];
	ld.param.u64 	%rd10, [_Z23maxmin_threshold_kernelIfEvPT_PKS0_P4int4S1_PiS0_iiiii_param_1];
	ld.param.u64 	%rd11, [_Z23maxmin_threshold_kernelIfEvPT_PKS0_P4int4S1_PiS0_iiiii_param_2];
	ld.param.u64 	%rd12, [_Z23maxmin_threshold_kernelIfEvPT_PKS0_P4int4S1_PiS0_iiiii_param_3];
	ld.param.u64 	%rd13, [_Z23maxmin_threshold_kernelIfEvPT_PKS0_P4int4S1_PiS0_iiiii_param_4];
	ld.param.f32 	%f9, [_Z23maxmin_threshold_kernelIfEvPT_PKS0_P4int4S1_PiS0_iiiii_param_5];
	ld.param.u32 	%r50, [_Z23maxmin_threshold_kernelIfEvPT_PKS0_P4int4S1_PiS0_iiiii_param_8];
	ld.param.u32 	%r51, [_Z23maxmin_threshold_kernelIfEvPT_PKS0_P4int4S1_PiS0_iiiii_param_9];
	ld.param.u32 	%r52, [_Z23maxmin_threshold_kernelIfEvPT_PKS0_P4int4S1_PiS0_iiiii_param_10];
	cvta.to.global.u64 	%rd1, %rd12;
	cvta.to.global.u64 	%rd2, %rd11;
	cvta.to.global.u64 	%rd3, %rd13;
	cvta.to.global.u64 	%rd4, %rd10;
	cvta.to.global.u64 	%rd5, %rd9;
	mov.u32 	%r53, %ctaid.z;
	setp.lt.s32 	%p1, %r52, 0;
	selp.b32 	%r1, %r53, %r52, %p1;
	mov.u32 	%r2, %ctaid.y;
	mov.u32 	%r3, %ctaid.x;
	mov.u32 	%r117, %tid.x;
	mov.u32 	%r5, %ntid.x;
	setp.ge.s32 	%p2, %r117, %r51;
	mov.f32 	%f66, 0fFF800000;
	@%p2 bra 	$L__BB1_7;
	ld.param.u32 	%r103, [_Z23maxmin_threshold_kernelIfEvPT_PKS0_P4int4S1_PiS0_iiiii_param_7];
	mad.lo.s32 	%r54, %r1, %r103, %r2;
	mul.lo.s32 	%r6, %r54, %r51;
	mul.lo.s32 	%r7, %r1, %r51;
	add.s32 	%r55, %r117, %r5;
	max.u32 	%r56, %r51, %r55;
	setp.lt.u32 	%p3, %r55, %r51;
	selp.u32 	%r57, 1, 0, %p3;
	add.s32 	%r58, %r55, %r57;
	sub.s32 	%r59, %r56, %r58;
	div.u32 	%r60, %r59, %r5;
	add.s32 	%r8, %r60, %r57;
	and.b32  	%r61, %r8, 3;
	setp.eq.s32 	%p4, %r61, 3;
	mov.f32 	%f66, 0fFF800000;
	mov.u32 	%r110, %r117;
	@%p4 bra 	$L__BB1_4;
	add.s32 	%r62, %r117, %r7;
	mad.lo.s32 	%r108, %r50, %r62, %r3;
	add.s32 	%r107, %r117, %r6;
	add.s32 	%r63, %r8, 1;
	and.b32  	%r64, %r63, 3;
	neg.s32 	%r106, %r64;
	mov.f32 	%f66, 0fFF800000;
	mov.u32 	%r110, %r117;
$L__BB1_3:
	.pragma "nounroll";
	mul.wide.s32 	%rd14, %r107, 4;
	add.s64 	%rd15, %rd5, %rd14;
	ld.global.f32 	%f14, [%rd15];
	mul.wide.s32 	%rd16, %r108, 4;
	add.s64 	%rd17, %rd4, %rd16;
	ld.global.nc.f32 	%f15, [%rd17];
	min.f32 	%f16, %f14, %f15;
	max.f32 	%f66, %f66, %f16;
	add.s32 	%r110, %r110, %r5;
	mad.lo.s32 	%r108, %r5, %r50, %r108;
	add.s32 	%r107, %r107, %r5;
	add.s32 	%r106, %r106, 1;
	setp.ne.s32 	%p5, %r106, 0;
	@%p5 bra 	$L__BB1_3;
$L__BB1_4:
	setp.lt.u32 	%p6, %r8, 3;
	@%p6 bra 	$L__BB1_7;
	shl.b32 	%r70, %r5, 2;
	cvt.u64.u32 	%rd22, %r70;
$L__BB1_6:
	add.s32 	%r65, %r110, %r6;
	mad.lo.s32 	%r66, %r1, %r51, %r110;
	mad.lo.s32 	%r67, %r66, %r50, %r3;
	mul.wide.s32 	%rd18, %r65, 4;
	add.s64 	%rd19, %rd5, %rd18;
	ld.global.f32 	%f17, [%rd19];
	mul.wide.s32 	%rd20, %r67, 4;
	add.s64 	%rd21, %rd4, %rd20;
	ld.global.nc.f32 	%f18, [%rd21];
	min.f32 	%f19, %f17, %f18;
	max.f32 	%f20, %f66, %f19;
	add.s32 	%r68, %r66, %r5;
	mad.lo.s32 	%r69, %r68, %r50, %r3;
	add.s64 	%rd23, %rd19, %rd22;
	ld.global.f32 	%f21, [%rd23];
	mul.wide.s32 	%rd24, %r69, 4;
	add.s64 	%rd25, %rd4, %rd24;
	ld.global.nc.f32 	%f22, [%rd25];
	min.f32 	%f23, %f21, %f22;
	max.f32 	%f24, %f20, %f23;
	add.s32 	%r71, %r68, %r5;
	mad.lo.s32 	%r72, %r71, %r50, %r3;
	add.s64 	%rd26, %rd23, %rd22;
	ld.global.f32 	%f25, [%rd26];
	mul.wide.s32 	%rd27, %r72, 4;
	add.s64 	%rd28, %rd4, %rd27;
	ld.global.nc.f32 	%f26, [%rd28];
	min.f32 	%f27, %f25, %f26;
	max.f32 	%f28, %f24, %f27;
	add.s32 	%r73, %r71, %r5;
	mad.lo.s32 	%r74, %r73, %r50, %r3;
	add.s64 	%rd29, %rd26, %rd22;
	ld.global.f32 	%f29, [%rd29];
	mul.wide.s32 	%rd30, %r74, 4;
	add.s64 	%rd31, %rd4, %rd30;
	ld.global.nc.f32 	%f30, [%rd31];
	min.f32 	%f31, %f29, %f30;
	max.f32 	%f66, %f28, %f31;
	add.s32 	%r110, %r70, %r110;
	setp.lt.s32 	%p7, %r110, %r51;
	@%p7 bra 	$L__BB1_6;
$L__BB1_7:
	shl.b32 	%r75, %r117, 1;
	mov.u32 	%r76, smem;
	add.s32 	%r23, %r76, %r75;
	// begin inline asm
	{  cvt.rn.f16.f32 %rs1, %f66;}

	// end inline asm
	st.shared.u16 	[%r23], %rs1;
	bar.sync 	0;
	setp.lt.u32 	%p8, %r5, 2;
	@%p8 bra 	$L__BB1_12;
	mov.u32 	%r112, %r5;
$L__BB1_9:
	shr.u32 	%r25, %r112, 1;
	setp.ge.u32 	%p9, %r117, %r25;
	@%p9 bra 	$L__BB1_11;
	ld.shared.u16 	%rs2, [%r23];
	// begin inline asm
	{  cvt.f32.f16 %f33, %rs2;}

	// end inline asm
	and.b32  	%r77, %r112, 2046;
	add.s32 	%r78, %r23, %r77;
	ld.shared.u16 	%rs3, [%r78];
	// begin inline asm
	{  cvt.f32.f16 %f34, %rs3;}

	// end inline asm
	max.f32 	%f35, %f33, %f34;
	// begin inline asm
	{  cvt.rn.f16.f32 %rs4, %f35;}

	// end inline asm
	st.shared.u16 	[%r23], %rs4;
$L__BB1_11:
	bar.sync 	0;
	setp.gt.u32 	%p10, %r112, 3;
	mov.u32 	%r112, %r25;
	@%p10 bra 	$L__BB1_9;
$L__BB1_12:
	setp.ge.s32 	%p11, %r117, %r51;
	ld.shared.u16 	%rs5, [smem];
	// begin inline asm
	{  cvt.f32.f16 %f36, %rs5;}

	// end inline asm
	bar.sync 	0;
	@%p11 bra 	$L__BB1_29;
	ld.param.u32 	%r104, [_Z23maxmin_threshold_kernelIfEvPT_PKS0_P4int4S1_PiS0_iiiii_param_7];
	mad.lo.s32 	%r79, %r1, %r104, %r2;
	mul.lo.s32 	%r26, %r79, %r51;
	add.s32 	%r80, %r117, %r5;
	max.s32 	%r81, %r51, %r80;
	setp.lt.s32 	%p12, %r80, %r51;
	selp.u32 	%r82, 1, 0, %p12;
	add.s32 	%r83, %r80, %r82;
	sub.s32 	%r84, %r81, %r83;
	div.u32 	%r85, %r84, %r5;
	add.s32 	%r27, %r85, %r82;
	and.b32  	%r86, %r27, 3;
	setp.eq.s32 	%p13, %r86, 3;
	@%p13 bra 	$L__BB1_18;
	mad.lo.s32 	%r87, %r1, %r51, %r117;
	mad.lo.s32 	%r115, %r50, %r87, %r3;
	add.s32 	%r114, %r117, %r26;
	add.s32 	%r88, %r27, 1;
	and.b32  	%r89, %r88, 3;
	neg.s32 	%r113, %r89;
$L__BB1_15:
	.pragma "nounroll";
	mul.wide.s32 	%rd32, %r114, 4;
	add.s64 	%rd33, %rd5, %rd32;
	ld.global.f32 	%f37, [%rd33];
	mul.wide.s32 	%rd34, %r115, 4;
	add.s64 	%rd35, %rd4, %rd34;
	ld.global.nc.f32 	%f38, [%rd35];
	min.f32 	%f39, %f37, %f38;
	sub.f32 	%f41, %f36, %f37;
	setp.ltu.f32 	%p14, %f41, %f9;
	setp.neu.f32 	%p15, %f39, %f36;
	or.pred  	%p16, %p14, %p15;
	@%p16 bra 	$L__BB1_17;
	atom.global.add.u32 	%r90, [%rd3], 1;
	mul.wide.s32 	%rd36, %r90, 16;
	add.s64 	%rd37, %rd2, %rd36;
	st.global.v4.u32 	[%rd37], {%r1, %r2, %r117, %r50};
	mul.wide.s32 	%rd38, %r90, 4;
	add.s64 	%rd39, %rd1, %rd38;
	st.global.f32 	[%rd39], %f66;
$L__BB1_17:
	add.s32 	%r117, %r117, %r5;
	mad.lo.s32 	%r115, %r5, %r50, %r115;
	add.s32 	%r114, %r114, %r5;
	add.s32 	%r113, %r113, 1;
	setp.ne.s32 	%p17, %r113, 0;
	@%p17 bra 	$L__BB1_15;
$L__BB1_18:
	setp.lt.u32 	%p18, %r27, 3;
	@%p18 bra 	$L__BB1_29;
	shl.b32 	%r44, %r5, 2;
	cvt.u64.u32 	%rd47, %r44;
$L__BB1_20:
	add.s32 	%r91, %r117, %r26;
	mad.lo.s32 	%r41, %r1, %r51, %r117;
	mad.lo.s32 	%r92, %r41, %r50, %r3;
	mul.wide.s32 	%rd40, %r91, 4;
	add.s64 	%rd6, %rd5, %rd40;
	ld.global.f32 	%f42, [%rd6];
	mul.wide.s32 	%rd41, %r92, 4;
	add.s64 	%rd42, %rd4, %rd41;
	ld.global.nc.f32 	%f43, [%rd42];
	min.f32 	%f44, %f42, %f43;
	sub.f32 	%f46, %f36, %f42;
	setp.ltu.f32 	%p19, %f46, %f9;
	setp.neu.f32 	%p20, %f44, %f36;
	or.pred  	%p21, %p19, %p20;
	@%p21 bra 	$L__BB1_22;
	atom.global.add.u32 	%r93, [%rd3], 1;
	mul.wide.s32 	%rd43, %r93, 16;
	add.s64 	%rd44, %rd2, %rd43;
	st.global.v4.u32 	[%rd44], {%r1, %r2, %r117, %r50};
	mul.wide.s32 	%rd45, %r93, 4;
	add.s64 	%rd46, %rd1, %rd45;
	st.global.f32 	[%rd46], %f66;
$L__BB1_22:
	add.s32 	%r42, %r117, %r5;
	add.s32 	%r43, %r41, %r5;
	mad.lo.s32 	%r94, %r43, %r50, %r3;
	add.s64 	%rd7, %rd6, %rd47;
	ld.global.f32 	%f47, [%rd7];
	mul.wide.s32 	%rd48, %r94, 4;
	add.s64 	%rd49, %rd4, %rd48;
	ld.global.nc.f32 	%f48, [%rd49];
	min.f32 	%f49, %f47, %f48;
	sub.f32 	%f51, %f36, %f47;
	setp.ltu.f32 	%p22, %f51, %f9;
	setp.neu.f32 	%p23, %f49, %f36;
	or.pred  	%p24, %p22, %p23;
	@%p24 bra 	$L__BB1_24;
	atom.global.add.u32 	%r95, [%rd3], 1;
	mul.wide.s32 	%rd50, %r95, 16;
	add.s64 	%rd51, %rd2, %rd50;
	st.global.v4.u32 	[%rd51], {%r1, %r2, %r42, %r50};
	mul.wide.s32 	%rd52, %r95, 4;
	add.s64 	%rd53, %rd1, %rd52;
	st.global.f32 	[%rd53], %f66;
$L__BB1_24:
	add.s32 	%r45, %r42, %r5;
	add.s32 	%r46, %r43, %r5;
	mad.lo.s32 	%r96, %r46, %r50, %r3;
	add.s64 	%rd8, %rd7, %rd47;
	ld.global.f32 	%f52, [%rd8];
	mul.wide.s32 	%rd55, %r96, 4;
	add.s64 	%rd56, %rd4, %rd55;
	ld.global.nc.f32 	%f53, [%rd56];
	min.f32 	%f54, %f52, %f53;
	sub.f32 	%f56, %f36, %f52;
	setp.ltu.f32 	%p25, %f56, %f9;
	setp.neu.f32 	%p26, %f54, %f36;
	or.pred  	%p27, %p25, %p26;
	@%p27 bra 	$L__BB1_26;
	atom.global.add.u32 	%r97, [%rd3], 1;
	mul.wide.s32 	%rd57, %r97, 16;
	add.s64 	%rd58, %rd2, %rd57;
	st.global.v4.u32 	[%rd58], {%r1, %r2, %r45, %r50};
	mul.wide.s32 	%rd59, %r97, 4;
	add.s64 	%rd60, %rd1, %rd59;
	st.global.f32 	[%rd60], %f66;
$L__BB1_26:
	add.s32 	%r47, %r45, %r5;
	add.s32 	%r98, %r46, %r5;
	mad.lo.s32 	%r99, %r98, %r50, %r3;
	add.s64 	%rd62, %rd8, %rd47;
	ld.global.f32 	%f57, [%rd62];
	mul.wide.s32 	%rd63, %r99, 4;
	add.s64 	%rd64, %rd4, %rd63;
	ld.global.nc.f32 	%f58, [%rd64];
	min.f32 	%f59, %f57, %f58;
	sub.f32 	%f61, %f36, %f57;
	setp.ltu.f32 	%p28, %f61, %f9;
	setp.neu.f32 	%p29, %f59, %f36;
	or.pred  	%p30, %p28, %p29;
	@%p30 bra 	$L__BB1_28;
	atom.global.add.u32 	%r100, [%rd3], 1;
	mul.wide.s32 	%rd65, %r100, 16;
	add.s64 	%rd66, %rd2, %rd65;
	st.global.v4.u32 	[%rd66], {%r1, %r2, %r47, %r50};
	mul.wide.s32 	%rd67, %r100, 4;
	add.s64 	%rd68, %rd1, %rd67;
	st.global.f32 	[%rd68], %f66;
$L__BB1_28:
	add.s32 	%r117, %r47, %r5;
	setp.lt.s32 	%p31, %r117, %r51;
	@%p31 bra 	$L__BB1_20;
$L__BB1_29:
	ld.param.u32 	%r105, [_Z23maxmin_threshold_kernelIfEvPT_PKS0_P4int4S1_PiS0_iiiii_param_7];
	bar.sync 	0;
	mad.lo.s32 	%r101, %r1, %r105, %r2;
	mad.lo.s32 	%r102, %r101, %r50, %r3;
	mul.wide.s32 	%rd69, %r102, 4;
	add.s64 	%rd70, %rd5, %rd69;
	st.global.f32 	[%rd70], %f36;
	ret;

}
	// .globl	_ZN3cub18CUB_300001_SM_10006detail11EmptyKernelIvEEvv
.visible .entry _ZN3cub18CUB_300001_SM_10006detail11EmptyKernelIvEEvv()
{


	ret;

}


// ===== COMPILED SASS (sm_100) =====

	.target	sm_100

	.elftype	@"ET_EXEC"


//--------------------- .note.nv.tkinfo           --------------------------
	.section	.note.nv.tkinfo,"",@"SHT_NOTE"
	.sectionflags	@"SHF_NOTE_NV_TKINFO"
	.tkinfo
        /*0018*/ 	.word	0x00000002
        /*0030*/ 	.string	""
        /*0030*/ 	.string	"ptxas"
        /*0030*/ 	.string	"Cuda compilation tools, release 13.0, V13.0.88"
        /*0030*/ 	.string	"Build cuda_13.0.r13.0/compiler.36424714_0"
        /*0030*/ 	.string	"-arch sm_100 -m 64 "



//--------------------- .note.nv.cuinfo           --------------------------
	.section	.note.nv.cuinfo,"",@"SHT_NOTE"
	.sectionflags	@"SHF_NOTE_NV_CUINFO"
        /*0018*/ 	.short	0x0002
        /*001a*/ 	.short	0x0064
        /*001c*/ 	.short	0x0082
	.zero		2


//--------------------- .nv.info                  --------------------------
	.section	.nv.info,"",@"SHT_CUDA_INFO"
	.align	4


	//----- nvinfo : EIATTR_REGCOUNT
	.align		4
        /*0000*/ 	.byte	0x04, 0x2f
        /*0002*/ 	.short	(.L_41 - .L_40)
	.align		4
.L_40:
        /*0004*/ 	.word	index@(_Z23maxmin_threshold_kernelI6__halfEvPT_PKS1_P4int4S2_PiS1_iiiii)
        /*0008*/ 	.word	0x00000020


	//----- nvinfo : EIATTR_FRAME_SIZE
	.align		4
.L_41:
        /*000c*/ 	.byte	0x04, 0x11
        /*000e*/ 	.short	(.L_43 - .L_42)
	.align		4
.L_42:
        /*0010*/ 	.word	index@(_Z23maxmin_threshold_kernelI6__halfEvPT_PKS1_P4int4S2_PiS1_iiiii)
        /*0014*/ 	.word	0x00000000


	//----- nvinfo : EIATTR_REGCOUNT
	.align		4
.L_43:
        /*0018*/ 	.byte	0x04, 0x2f
        /*001a*/ 	.short	(.L_45 - .L_44)
	.align		4
.L_44:
        /*001c*/ 	.word	index@(_Z23maxmin_threshold_kernelIfEvPT_PKS0_P4int4S1_PiS0_iiiii)
        /*0020*/ 	.word	0x00000020


	//----- nvinfo : EIATTR_FRAME_SIZE
	.align		4
.L_45:
        /*0024*/ 	.byte	0x04, 0x11
        /*0026*/ 	.short	(.L_47 - .L_46)
	.align		4
.L_46:
        /*0028*/ 	.word	index@(_Z23maxmin_threshold_kernelIfEvPT_PKS0_P4int4S1_PiS0_iiiii)
        /*002c*/ 	.word	0x00000000


	//----- nvinfo : EIATTR_REGCOUNT
	.align		4
.L_47:
        /*0030*/ 	.byte	0x04, 0x2f
        /*0032*/ 	.short	(.L_49 - .L_48)
	.align		4
.L_48:
        /*0034*/ 	.word	index@(_ZN3cub18CUB_300001_SM_10006detail11EmptyKernelIvEEvv)
        /*0038*/ 	.word	0x00000004


	//----- nvinfo : EIATTR_FRAME_SIZE
	.align		4
.L_49:
        /*003c*/ 	.byte	0x04, 0x11
        /*003e*/ 	.short	(.L_51 - .L_50)
	.align		4
.L_50:
        /*0040*/ 	.word	index@(_ZN3cub18CUB_300001_SM_10006detail11EmptyKernelIvEEvv)
        /*0044*/ 	.word	0x00000000


	//----- nvinfo : EIATTR_MIN_STACK_SIZE
	.align		4
.L_51:
        /*0048*/ 	.byte	0x04, 0x12
        /*004a*/ 	.short	(.L_53 - .L_52)
	.align		4
.L_52:
        /*004c*/ 	.word	index@(_ZN3cub18CUB_300001_SM_10006detail11EmptyKernelIvEEvv)
        /*0050*/ 	.word	0x00000000


	//----- nvinfo : EIATTR_MIN_STACK_SIZE
	.align		4
.L_53:
        /*0054*/ 	.byte	0x04, 0x12
        /*0056*/ 	.short	(.L_55 - .L_54)
	.align		4
.L_54:
        /*0058*/ 	.word	index@(_Z23maxmin_threshold_kernelIfEvPT_PKS0_P4int4S1_PiS0_iiiii)
        /*005c*/ 	.word	0x00000000


	//----- nvinfo : EIATTR_MIN_STACK_SIZE
	.align		4
.L_55:
        /*0060*/ 	.byte	0x04, 0x12
        /*0062*/ 	.short	(.L_57 - .L_56)
	.align		4
.L_56:
        /*0064*/ 	.word	index@(_Z23maxmin_threshold_kernelI6__halfEvPT_PKS1_P4int4S2_PiS1_iiiii)
        /*0068*/ 	.word	0x00000000
.L_57:


//--------------------- .nv.compat                --------------------------
	.section	.nv.compat,"",@"SHT_CUDA_COMPAT_INFO"
	.align	4
        /*0000*/ 	.byte	0x02, 0x09, 0x00, 0x00, 0x02, 0x02, 0x01, 0x00, 0x02, 0x05, 0x05, 0x00, 0x03, 0x07, 0x01, 0x01
        /*0010*/ 	.byte	0x02, 0x03, 0x00, 0x00, 0x02, 0x06, 0x01, 0x00, 0x04, 0x0b, 0x08, 0x00, 0x09, 0x00, 0x00, 0x00
        /*0020*/ 	.byte	0x00, 0x00, 0x00, 0x00


//--------------------- .nv.info._ZN3cub18CUB_300001_SM_10006detail11EmptyKernelIvEEvv --------------------------
	.section	.nv.info._ZN3cub18CUB_300001_SM_10006detail11EmptyKernelIvEEvv,"",@"SHT_CUDA_INFO"
	.sectionflags	@""
	.align	4


	//----- nvinfo : EIATTR_CUDA_API_VERSION
	.align		4
        /*0000*/ 	.byte	0x04, 0x37
        /*0002*/ 	.short	(.L_59 - .L_58)
.L_58:
        /*0004*/ 	.word	0x00000082


	//----- nvinfo : EIATTR_SPARSE_MMA_MASK
	.align		4
.L_59:
        /*0008*/ 	.byte	0x03, 0x50
        /*000a*/ 	.short	0x0000


	//----- nvinfo : EIATTR_MAXREG_COUNT
	.align		4
        /*000c*/ 	.byte	0x03, 0x1b
        /*000e*/ 	.short	0x00ff


	//----- nvinfo : EIATTR_MERCURY_ISA_VERSION
	.align		4
        /*0010*/ 	.byte	0x03, 0x5f
        /*0012*/ 	.short	0x0101


	//----- nvinfo : EIATTR_VRC_CTA_INIT_COUNT
	.align		4
        /*0014*/ 	.byte	0x02, 0x4a
	.zero		1
	.zero		1


	//----- nvinfo : EIATTR_EXIT_INSTR_OFFSETS
	.align		4
        /*0018*/ 	.byte	0x04, 0x1c
        /*001a*/ 	.short	(.L_61 - .L_60)


	//   ....[0]....
.L_60:
        /*001c*/ 	.word	0x00000010


	//----- nvinfo : EIATTR_SW_WAR
	.align		4
.L_61:
        /*0020*/ 	.byte	0x04, 0x36
        /*0022*/ 	.short	(.L_63 - .L_62)
.L_62:
        /*0024*/ 	.word	0x00000008
.L_63:


//--------------------- .nv.info._Z23maxmin_threshold_kernelIfEvPT_PKS0_P4int4S1_PiS0_iiiii --------------------------
	.section	.nv.info._Z23maxmin_threshold_kernelIfEvPT_PKS0_P4int4S1_PiS0_iiiii,"",@"SHT_CUDA_INFO"
	.sectionflags	@""
	.align	4


	//----- nvinfo : EIATTR_CUDA_API_VERSION
	.align		4
        /*0000*/ 	.byte	0x04, 0x37
        /*0002*/ 	.short	(.L_65 - .L_64)
.L_64:
        /*0004*/ 	.word	0x00000082


	//----- nvinfo : EIATTR_KPARAM_INFO
	.align		4
.L_65:
        /*0008*/ 	.byte	0x04, 0x17
        /*000a*/ 	.short	(.L_67 - .L_66)
.L_66:
        /*000c*/ 	.word	0x00000000
        /*0010*/ 	.short	0x000a
        /*0012*/ 	.short	0x003c
        /*0014*/ 	.byte	0x00, 0xf0, 0x11, 0x00


	//----- nvinfo : EIATTR_KPARAM_INFO
	.align		4
.L_67:
        /*0018*/ 	.byte	0x04, 0x17
        /*001a*/ 	.short	(.L_69 - .L_68)
.L_68:
        /*001c*/ 	.word	0x00000000
        /*0020*/ 	.short	0x0009
        /*0022*/ 	.short	0x0038
        /*0024*/ 	.byte	0x00, 0xf0, 0x11, 0x00


	//----- nvinfo : EIATTR_KPARAM_INFO
	.align		4
.L_69:
        /*0028*/ 	.byte	0x04, 0x17
        /*002a*/ 	.short	(.L_71 - .L_70)
.L_70:
        /*002c*/ 	.word	0x00000000
        /*0030*/ 	.short	0x0008
        /*0032*/ 	.short	0x0034
        /*0034*/ 	.byte	0x00, 0xf0, 0x11, 0x00


	//----- nvinfo : EIATTR_KPARAM_INFO
	.align		4
.L_71:
        /*0038*/ 	.byte	0x04, 0x17
        /*003a*/ 	.short	(.L_73 - .L_72)
.L_72:
        /*003c*/ 	.word	0x00000000
        /*0040*/ 	.short	0x0007
        /*0042*/ 	.short	0x0030
        /*0044*/ 	.byte	0x00, 0xf0, 0x11, 0x00


	//----- nvinfo : EIATTR_KPARAM_INFO
	.align		4
.L_73:
        /*0048*/ 	.byte	0x04, 0x17
        /*004a*/ 	.short	(.L_75 - .L_74)
.L_74:
        /*004c*/ 	.word	0x00000000
        /*0050*/ 	.short	0x0006
        /*0052*/ 	.short	0x002c
        /*0054*/ 	.byte	0x00, 0xf0, 0x11, 0x00


	//----- nvinfo : EIATTR_KPARAM_INFO
	.align		4
.L_75:
        /*0058*/ 	.byte	0x04, 0x17
        /*005a*/ 	.short	(.L_77 - .L_76)
.L_76:
        /*005c*/ 	.word	0x00000000
        /*0060*/ 	.short	0x0005
        /*0062*/ 	.short	0x0028
        /*0064*/ 	.byte	0x00, 0xf0, 0x11, 0x00


	//----- nvinfo : EIATTR_KPARAM_INFO
	.align		4
.L_77:
        /*0068*/ 	.byte	0x04, 0x17
        /*006a*/ 	.short	(.L_79 - .L_78)
.L_78:
        /*006c*/ 	.word	0x00000000
        /*0070*/ 	.short	0x0004
        /*0072*/ 	.short	0x0020
        /*0074*/ 	.byte	0x00, 0xf5, 0x21, 0x00


	//----- nvinfo : EIATTR_KPARAM_INFO
	.align		4
.L_79:
        /*0078*/ 	.byte	0x04, 0x17
        /*007a*/ 	.short	(.L_81 - .L_80)
.L_80:
        /*007c*/ 	.word	0x00000000
        /*0080*/ 	.short	0x0003
        /*0082*/ 	.short	0x0018
        /*0084*/ 	.byte	0x00, 0xf5, 0x21, 0x00


	//----- nvinfo : EIATTR_KPARAM_INFO
	.align		4
.L_81:
        /*0088*/ 	.byte	0x04, 0x17
        /*008a*/ 	.short	(.L_83 - .L_82)
.L_82:
        /*008c*/ 	.word	0x00000000
        /*0090*/ 	.short	0x0002
        /*0092*/ 	.short	0x0010
        /*0094*/ 	.byte	0x00, 0xf5, 0x21, 0x00


	//----- nvinfo : EIATTR_KPARAM_INFO
	.align		4
.L_83:
        /*0098*/ 	.byte	0x04, 0x17
        /*009a*/ 	.short	(.L_85 - .L_84)
.L_84:
        /*009c*/ 	.word	0x00000000
        /*00a0*/ 	.short	0x0001
        /*00a2*/ 	.short	0x0008
        /*00a4*/ 	.byte	0x00, 0xf5, 0x21, 0x00


	//----- nvinfo : EIATTR_KPARAM_INFO
	.align		4
.L_85:
        /*00a8*/ 	.byte	0x04, 0x17
        /*00aa*/ 	.short	(.L_87 - .L_86)
.L_86:
        /*00ac*/ 	.word	0x00000000
        /*00b0*/ 	.short	0x0000
        /*00b2*/ 	.short	0x0000
        /*00b4*/ 	.byte	0x00, 0xf5, 0x21, 0x00


	//----- nvinfo : EIATTR_SPARSE_MMA_MASK
	.align		4
.L_87:
        /*00b8*/ 	.byte	0x03, 0x50
        /*00ba*/ 	.short	0x0000


	//----- nvinfo : EIATTR_MAXREG_COUNT
	.align		4
        /*00bc*/ 	.byte	0x03, 0x1b
        /*00be*/ 	.short	0x00ff


	//----- nvinfo : EIATTR_NUM_BARRIERS
	.align		4
        /*00c0*/ 	.byte	0x02, 0x4c
        /*00c2*/ 	.byte	0x01
	.zero		1


	//----- nvinfo : EIATTR_MERCURY_ISA_VERSION
	.align		4
        /*00c4*/ 	.byte	0x03, 0x5f
        /*00c6*/ 	.short	0x0101


	//----- nvinfo : EIATTR_INT_WARP_WIDE_INSTR_OFFSETS
	.align		4
        /*00c8*/ 	.byte	0x04, 0x31
        /*00ca*/ 	.short	(.L_89 - .L_88)


	//   ....[0]....
.L_88:
        /*00cc*/ 	.word	0x00000d10


	//   ....[1]....
        /*00d0*/ 	.word	0x00000da0


	//   ....[2]....
        /*00d4*/ 	.word	0x00000fe0


	//   ....[3]....
        /*00d8*/ 	.word	0x00001070


	//   ....[4]....
        /*00dc*/ 	.word	0x000011d0


	//   ....[5]....
        /*00e0*/ 	.word	0x00001260


	//   ....[6]....
        /*00e4*/ 	.word	0x00001410


	//   ....[7]....
        /*00e8*/ 	.word	0x000014a0


	//   ....[8]....
        /*00ec*/ 	.word	0x000015a0


	//   ....[9]....
        /*00f0*/ 	.word	0x00001630


	//----- nvinfo : EIATTR_VRC_CTA_INIT_COUNT
	.align		4
.L_89:
        /*00f4*/ 	.byte	0x02, 0x4a
	.zero		1
	.zero		1


	//----- nvinfo : EIATTR_EXIT_INSTR_OFFSETS
	.align		4
        /*00f8*/ 	.byte	0x04, 0x1c
        /*00fa*/ 	.short	(.L_91 - .L_90)


	//   ....[0]....
.L_90:
        /*00fc*/ 	.word	0x00001750


	//----- nvinfo : EIATTR_CRS_STACK_SIZE
	.align		4
.L_91:
        /*0100*/ 	.byte	0x04, 0x1e
        /*0102*/ 	.short	(.L_93 - .L_92)
.L_92:
        /*0104*/ 	.word	0x00000000


	//----- nvinfo : EIATTR_CBANK_PARAM_SIZE
	.align		4
.L_93:
        /*0108*/ 	.byte	0x03, 0x19
        /*010a*/ 	.short	0x0040


	//----- nvinfo : EIATTR_PARAM_CBANK
	.align		4
        /*010c*/ 	.byte	0x04, 0x0a
        /*010e*/ 	.short	(.L_95 - .L_94)
	.align		4
.L_94:
        /*0110*/ 	.word	index@(.nv.constant0._Z23maxmin_threshold_kernelIfEvPT_PKS0_P4int4S1_PiS0_iiiii)
        /*0114*/ 	.short	0x0380
        /*0116*/ 	.short	0x0040


	//----- nvinfo : EIATTR_SW_WAR
	.align		4
.L_95:
        /*0118*/ 	.byte	0x04, 0x36
        /*011a*/ 	.short	(.L_97 - .L_96)
.L_96:
        /*011c*/ 	.word	0x00000008
.L_97:


//--------------------- .nv.info._Z23maxmin_threshold_kernelI6__halfEvPT_PKS1_P4int4S2_PiS1_iiiii --------------------------
	.section	.nv.info._Z23maxmin_threshold_kernelI6__halfEvPT_PKS1_P4int4S2_PiS1_iiiii,"",@"SHT_CUDA_INFO"
	.sectionflags	@""
	.align	4


	//----- nvinfo : EIATTR_CUDA_API_VERSION
	.align		4
        /*0000*/ 	.byte	0x04, 0x37
        /*0002*/ 	.short	(.L_99 - .L_98)
.L_98:
        /*0004*/ 	.word	0x00000082


	//----- nvinfo : EIATTR_KPARAM_INFO
	.align		4
.L_99:
        /*0008*/ 	.byte	0x04, 0x17
        /*000a*/ 	.short	(.L_101 - .L_100)
.L_100:
        /*000c*/ 	.word	0x00000000
        /*0010*/ 	.short	0x000a
        /*0012*/ 	.short	0x003c
        /*0014*/ 	.byte	0x00, 0xf0, 0x11, 0x00


	//----- nvinfo : EIATTR_KPARAM_INFO
	.align		4
.L_101:
        /*0018*/ 	.byte	0x04, 0x17
        /*001a*/ 	.short	(.L_103 - .L_102)
.L_102:
        /*001c*/ 	.word	0x00000000
        /*0020*/ 	.short	0x0009
        /*0022*/ 	.short	0x0038
        /*0024*/ 	.byte	0x00, 0xf0, 0x11, 0x00


	//----- nvinfo : EIATTR_KPARAM_INFO
	.align		4
.L_103:
        /*0028*/ 	.byte	0x04, 0x17
        /*002a*/ 	.short	(.L_105 - .L_104)
.L_104:
        /*002c*/ 	.word	0x00000000
        /*0030*/ 	.short	0x0008
        /*0032*/ 	.short	0x0034
        /*0034*/ 	.byte	0x00, 0xf0, 0x11, 0x00


	//----- nvinfo : EIATTR_KPARAM_INFO
	.align		4
.L_105:
        /*0038*/ 	.byte	0x04, 0x17
        /*003a*/ 	.short	(.L_107 - .L_106)
.L_106:
        /*003c*/ 	.word	0x00000000
        /*0040*/ 	.short	0x0007
        /*0042*/ 	.short	0x0030
        /*0044*/ 	.byte	0x00, 0xf0, 0x11, 0x00


	//----- nvinfo : EIATTR_KPARAM_INFO
	.align		4
.L_107:
        /*0048*/ 	.byte	0x04, 0x17
        /*004a*/ 	.short	(.L_109 - .L_108)
.L_108:
        /*004c*/ 	.word	0x00000000
        /*0050*/ 	.short	0x0006
        /*0052*/ 	.short	0x002c
        /*0054*/ 	.byte	0x00, 0xf0, 0x11, 0x00


	//----- nvinfo : EIATTR_KPARAM_INFO
	.align		4
.L_109:
        /*0058*/ 	.byte	0x04, 0x17
        /*005a*/ 	.short	(.L_111 - .L_110)
.L_110:
        /*005c*/ 	.word	0x00000000
        /*0060*/ 	.short	0x0005
        /*0062*/ 	.short	0x0028
        /*0064*/ 	.byte	0x00, 0xf0, 0x09, 0x00


	//----- nvinfo : EIATTR_KPARAM_INFO
	.align		4
.L_111:
        /*0068*/ 	.byte	0x04, 0x17
        /*006a*/ 	.short	(.L_113 - .L_112)
.L_112:
        /*006c*/ 	.word	0x00000000
        /*0070*/ 	.short	0x0004
        /*0072*/ 	.short	0x0020
        /*0074*/ 	.byte	0x00, 0xf5, 0x21, 0x00


	//----- nvinfo : EIATTR_KPARAM_INFO
	.align		4
.L_113:
        /*0078*/ 	.byte	0x04, 0x17
        /*007a*/ 	.short	(.L_115 - .L_114)
.L_114:
        /*007c*/ 	.word	0x00000000
        /*0080*/ 	.short	0x0003
        /*0082*/ 	.short	0x0018
        /*0084*/ 	.byte	0x00, 0xf5, 0x21, 0x00


	//----- nvinfo : EIATTR_KPARAM_INFO
	.align		4
.L_115:
        /*0088*/ 	.byte	0x04, 0x17
        /*008a*/ 	.short	(.L_117 - .L_116)
.L_116:
        /*008c*/ 	.word	0x00000000
        /*0090*/ 	.short	0x0002
        /*0092*/ 	.short	0x0010
        /*0094*/ 	.byte	0x00, 0xf5, 0x21, 0x00


	//----- nvinfo : EIATTR_KPARAM_INFO
	.align		4
.L_117:
        /*0098*/ 	.byte	0x04, 0x17
        /*009a*/ 	.short	(.L_119 - .L_118)
.L_118:
        /*009c*/ 	.word	0x00000000
        /*00a0*/ 	.short	0x0001
        /*00a2*/ 	.short	0x0008
        /*00a4*/ 	.byte	0x00, 0xf5, 0x21, 0x00


	//----- nvinfo : EIATTR_KPARAM_INFO
	.align		4
.L_119:
        /*00a8*/ 	.byte	0x04, 0x17
        /*00aa*/ 	.short	(.L_121 - .L_120)
.L_120:
        /*00ac*/ 	.word	0x00000000
        /*00b0*/ 	.short	0x0000
        /*00b2*/ 	.short	0x0000
        /*00b4*/ 	.byte	0x00, 0xf5, 0x21, 0x00


	//----- nvinfo : EIATTR_SPARSE_MMA_MASK
	.align		4
.L_121:
        /*00b8*/ 	.byte	0x03, 0x50
        /*00ba*/ 	.short	0x0000


	//----- nvinfo : EIATTR_MAXREG_COUNT
	.align		4
        /*00bc*/ 	.byte	0x03, 0x1b
        /*00be*/ 	.short	0x00ff


	//----- nvinfo : EIATTR_NUM_BARRIERS
	.align		4
        /*00c0*/ 	.byte	0x02, 0x4c
        /*00c2*/ 	.byte	0x01
	.zero		1


	//----- nvinfo : EIATTR_MERCURY_ISA_VERSION
	.align		4
        /*00c4*/ 	.byte	0x03, 0x5f
        /*00c6*/ 	.short	0x0101


	//----- nvinfo : EIATTR_INT_WARP_WIDE_INSTR_OFFSETS
	.align		4
        /*00c8*/ 	.byte	0x04, 0x31
        /*00ca*/ 	.short	(.L_123 - .L_122)


	//   ....[0]....
.L_122:
        /*00cc*/ 	.word	0x00000e70


	//   ....[1]....
        /*00d0*/ 	.word	0x00000f00


	//   ....[2]....
        /*00d4*/ 	.word	0x00001130


	//   ....[3]....
        /*00d8*/ 	.word	0x000011e0


	//   ....[4]....
        /*00dc*/ 	.word	0x00001360


	//   ....[5]....
        /*00e0*/ 	.word	0x00001410


	//   ....[6]....
        /*00e4*/ 	.word	0x000015e0


	//   ....[7]....
        /*00e8*/ 	.word	0x00001690


	//   ....[8]....
        /*00ec*/ 	.word	0x000017b0


	//   ....[9]....
        /*00f0*/ 	.word	0x00001860


	//----- nvinfo : EIATTR_VRC_CTA_INIT_COUNT
	.align		4
.L_123:
        /*00f4*/ 	.byte	0x02, 0x4a
	.zero		1
	.zero		1


	//----- nvinfo : EIATTR_EXIT_INSTR_OFFSETS
	.align		4
        /*00f8*/ 	.byte	0x04, 0x1c
        /*00fa*/ 	.short	(.L_125 - .L_124)


	//   ....[0]....
.L_124:
        /*00fc*/ 	.word	0x00001980


	//----- nvinfo : EIATTR_CRS_STACK_SIZE
	.align		4
.L_125:
        /*0100*/ 	.byte	0x04, 0x1e
        /*0102*/ 	.short	(.L_127 - .L_126)
.L_126:
        /*0104*/ 	.word	0x00000000


	//----- nvinfo : EIATTR_CBANK_PARAM_SIZE
	.align		4
.L_127:
        /*0108*/ 	.byte	0x03, 0x19
        /*010a*/ 	.short	0x0040


	//----- nvinfo : EIATTR_PARAM_CBANK
	.align		4
        /*010c*/ 	.byte	0x04, 0x0a
        /*010e*/ 	.short	(.L_129 - .L_128)
	.align		4
.L_128:
        /*0110*/ 	.word	index@(.nv.constant0._Z23maxmin_threshold_kernelI6__halfEvPT_PKS1_P4int4S2_PiS1_iiiii)
        /*0114*/ 	.short	0x0380
        /*0116*/ 	.short	0x0040


	//----- nvinfo : EIATTR_SW_WAR
	.align		4
.L_129:
        /*0118*/ 	.byte	0x04, 0x36
        /*011a*/ 	.short	(.L_131 - .L_130)
.L_130:
        /*011c*/ 	.word	0x00000008
.L_131:


//--------------------- .nv.callgraph             --------------------------
	.section	.nv.callgraph,"",@"SHT_CUDA_CALLGRAPH"
	.align	4
	.sectionentsize	8
	.align		4
        /*0000*/ 	.word	0x00000000
	.align		4
        /*0004*/ 	.word	0xffffffff
	.align		4
        /*0008*/ 	.word	0x00000000
	.align		4
        /*000c*/ 	.word	0xfffffffe
	.align		4
        /*0010*/ 	.word	0x00000000
	.align		4
        /*0014*/ 	.word	0xfffffffd
	.align		4
        /*0018*/ 	.word	0x00000000
	.align		4
        /*001c*/ 	.word	0xfffffffc


//--------------------- .nv.constant4             --------------------------
	.section	.nv.constant4,"a",@progbits
	.align	8
	.align		8
.nv.constant4:
        /*0000*/ 	.dword	_ZN40_INTERNAL_8c2edb91_4_k_cu_4eb27316_202874cuda3std3__45__cpo5beginE
	.align		8
        /*0008*/ 	.dword	_ZN40_INTERNAL_8c2edb91_4_k_cu_4eb27316_202874cuda3std3__45__cpo3endE
	.align		8
        /*0010*/ 	.dword	_ZN40_INTERNAL_8c2edb91_4_k_cu_4eb27316_202874cuda3std3__45__cpo6cbeginE
	.align		8
        /*0018*/ 	.dword	_ZN40_INTERNAL_8c2edb91_4_k_cu_4eb27316_202874cuda3std3__45__cpo4cendE
	.align		8
        /*0020*/ 	.dword	_ZN40_INTERNAL_8c2edb91_4_k_cu_4eb27316_202874cuda3std3__45__cpo6rbeginE
	.align		8
        /*0028*/ 	.dword	_ZN40_INTERNAL_8c2edb91_4_k_cu_4eb27316_202874cuda3std3__45__cpo4rendE
	.align		8
        /*0030*/ 	.dword	_ZN40_INTERNAL_8c2edb91_4_k_cu_4eb27316_202874cuda3std3__45__cpo7crbeginE
	.align		8
        /*0038*/ 	.dword	_ZN40_INTERNAL_8c2edb91_4_k_cu_4eb27316_202874cuda3std3__45__cpo5crendE
	.align		8
        /*0040*/ 	.dword	_ZN40_INTERNAL_8c2edb91_4_k_cu_4eb27316_202874cuda3std3__442_GLOBAL__N__8c2edb91_4_k_cu_4eb27316_202876ignoreE
	.align		8
        /*0048*/ 	.dword	_ZN40_INTERNAL_8c2edb91_4_k_cu_4eb27316_202874cuda3std3__419piecewise_constructE
	.align		8
        /*0050*/ 	.dword	_ZN40_INTERNAL_8c2edb91_4_k_cu_4eb27316_202874cuda3std3__48in_placeE
	.align		8
        /*0058*/ 	.dword	_ZN40_INTERNAL_8c2edb91_4_k_cu_4eb27316_202874cuda3std3__420unreachable_sentinelE
	.align		8
        /*0060*/ 	.dword	_ZN40_INTERNAL_8c2edb91_4_k_cu_4eb27316_202874cuda3std3__47nulloptE
	.align		8
        /*0068*/ 	.dword	_ZN40_INTERNAL_8c2edb91_4_k_cu_4eb27316_202874cuda3std3__48unexpectE
	.align		8
        /*0070*/ 	.dword	_ZN40_INTERNAL_8c2edb91_4_k_cu_4eb27316_202874cuda3std6ranges3__45__cpo4swapE
	.align		8
        /*0078*/ 	.dword	_ZN40_INTERNAL_8c2edb91_4_k_cu_4eb27316_202874cuda3std6ranges3__45__cpo9iter_moveE
	.align		8
        /*0080*/ 	.dword	_ZN40_INTERNAL_8c2edb91_4_k_cu_4eb27316_202874cuda3std6ranges3__45__cpo5beginE
	.align		8
        /*0088*/ 	.dword	_ZN40_INTERNAL_8c2edb91_4_k_cu_4eb27316_202874cuda3std6ranges3__45__cpo3endE
	.align		8
        /*0090*/ 	.dword	_ZN40_INTERNAL_8c2edb91_4_k_cu_4eb27316_202874cuda3std6ranges3__45__cpo6cbeginE
	.align		8
        /*0098*/ 	.dword	_ZN40_INTERNAL_8c2edb91_4_k_cu_4eb27316_202874cuda3std6ranges3__45__cpo4cendE
	.align		8
        /*00a0*/ 	.dword	_ZN40_INTERNAL_8c2edb91_4_k_cu_4eb27316_202874cuda3std6ranges3__45__cpo7advanceE
	.align		8
        /*00a8*/ 	.dword	_ZN40_INTERNAL_8c2edb91_4_k_cu_4eb27316_202874cuda3std6ranges3__45__cpo9iter_swapE
	.align		8
        /*00b0*/ 	.dword	_ZN40_INTERNAL_8c2edb91_4_k_cu_4eb27316_202874cuda3std6ranges3__45__cpo4nextE
	.align		8
        /*00b8*/ 	.dword	_ZN40_INTERNAL_8c2edb91_4_k_cu_4eb27316_202874cuda3std6ranges3__45__cpo4prevE
	.align		8
        /*00c0*/ 	.dword	_ZN40_INTERNAL_8c2edb91_4_k_cu_4eb27316_202874cuda3std6ranges3__45__cpo4dataE
	.align		8
        /*00c8*/ 	.dword	_ZN40_INTERNAL_8c2edb91_4_k_cu_4eb27316_202874cuda3std6ranges3__45__cpo5cdataE
	.align		8
        /*00d0*/ 	.dword	_ZN40_INTERNAL_8c2edb91_4_k_cu_4eb27316_202874cuda3std6ranges3__45__cpo4sizeE
	.align		8
        /*00d8*/ 	.dword	_ZN40_INTERNAL_8c2edb91_4_k_cu_4eb27316_202874cuda3std6ranges3__45__cpo5ssizeE
	.align		8
        /*00e0*/ 	.dword	_ZN40_INTERNAL_8c2edb91_4_k_cu_4eb27316_202874cuda3std6ranges3__45__cpo8distanceE
	.align		8
        /*00e8*/ 	.dword	_ZN40_INTERNAL_8c2edb91_4_k_cu_4eb27316_202876thrust24THRUST_300001_SM_1000_NS6system6detail10sequential3seqE
	.align		8
        /*00f0*/ 	.dword	_ZN40_INTERNAL_8c2edb91_4_k_cu_4eb27316_202876thrust24THRUST_300001_SM_1000_NS12placeholders2_1E
	.align		8
        /*00f8*/ 	.dword	_ZN40_INTERNAL_8c2edb91_4_k_cu_4eb27316_202876thrust24THRUST_300001_SM_1000_NS12placeholders2_2E
	.align		8
        /*0100*/ 	.dword	_ZN40_INTERNAL_8c2edb91_4_k_cu_4eb27316_202876thrust24THRUST_300001_SM_1000_NS12placeholders2_3E
	.align		8
        /*0108*/ 	.dword	_ZN40_INTERNAL_8c2edb91_4_k_cu_4eb27316_202876thrust24THRUST_300001_SM_1000_NS12placeholders2_4E
	.align		8
        /*0110*/ 	.dword	_ZN40_INTERNAL_8c2edb91_4_k_cu_4eb27316_202876thrust24THRUST_300001_SM_1000_NS12placeholders2_5E
	.align		8
        /*0118*/ 	.dword	_ZN40_INTERNAL_8c2edb91_4_k_cu_4eb27316_202876thrust24THRUST_300001_SM_1000_NS12placeholders2_6E
	.align		8
        /*0120*/ 	.dword	_ZN40_INTERNAL_8c2edb91_4_k_cu_4eb27316_202876thrust24THRUST_300001_SM_1000_NS12placeholders2_7E
	.align		8
        /*0128*/ 	.dword	_ZN40_INTERNAL_8c2edb91_4_k_cu_4eb27316_202876thrust24THRUST_300001_SM_1000_NS12placeholders2_8E
	.align		8
        /*0130*/ 	.dword	_ZN40_INTERNAL_8c2edb91_4_k_cu_4eb27316_202876thrust24THRUST_300001_SM_1000_NS12placeholders2_9E
	.align		8
        /*0138*/ 	.dword	_ZN40_INTERNAL_8c2edb91_4_k_cu_4eb27316_202876thrust24THRUST_300001_SM_1000_NS12placeholders3_10E


//--------------------- .text._ZN3cub18CUB_300001_SM_10006detail11EmptyKernelIvEEvv --------------------------
	.section	.text._ZN3cub18CUB_300001_SM_10006detail11EmptyKernelIvEEvv,"ax",@progbits
	.align	128
        .global         _ZN3cub18CUB_300001_SM_10006detail11EmptyKernelIvEEvv
        .type           _ZN3cub18CUB_300001_SM_10006detail11EmptyKernelIvEEvv,@function
        .size           _ZN3cub18CUB_300001_SM_10006detail11EmptyKernelIvEEvv,(.L_x_55 - _ZN3cub18CUB_300001_SM_10006detail11EmptyKernelIvEEvv)
        .other          _ZN3cub18CUB_300001_SM_10006detail11EmptyKernelIvEEvv,@"STO_CUDA_ENTRY STV_DEFAULT"
_ZN3cub18CUB_300001_SM_10006detail11EmptyKernelIvEEvv:
.text._ZN3cub18CUB_300001_SM_10006detail11EmptyKernelIvEEvv:
[----:B------:R-:W-:Y:S01]  /*0000*/  LDC R1, c[0x0][0x37c] ;  /* 0x0000df00ff017b82 */ /* 0x000fe20000000800 */
[----:B------:R-:W-:Y:S05]  /*0010*/  EXIT ;  /* 0x000000000000794d */ /* 0x000fea0003800000 */
.L_x_0:
[----:B------:R-:W-:-:S00]  /*0020*/  BRA `(.L_x_0) ;  /* 0xfffffffc00fc7947 */ /* 0x000fc0000383ffff */
[----:B------:R-:W-:-:S00]  /*0030*/  NOP ;  /* 0x0000000000007918 */ /* 0x000fc00000000000 */
        /* <DEDUP_REMOVED lines=12> */
.L_x_55:


//--------------------- .text._Z23maxmin_threshold_kernelIfEvPT_PKS0_P4int4S1_PiS0_iiiii --------------------------
	.section	.text._Z23maxmin_threshold_kernelIfEvPT_PKS0_P4int4S1_PiS0_iiiii,"ax",@progbits
	.align	128
        .global         _Z23maxmin_threshold_kernelIfEvPT_PKS0_P4int4S1_PiS0_iiiii
        .type           _Z23maxmin_threshold_kernelIfEvPT_PKS0_P4int4S1_PiS0_iiiii,@function
        .size           _Z23maxmin_threshold_kernelIfEvPT_PKS0_P4int4S1_PiS0_iiiii,(.L_x_56 - _Z23maxmin_threshold_kernelIfEvPT_PKS0_P4int4S1_PiS0_iiiii)
        .other          _Z23maxmin_threshold_kernelIfEvPT_PKS0_P4int4S1_PiS0_iiiii,@"STO_CUDA_ENTRY STV_DEFAULT"
_Z23maxmin_threshold_kernelIfEvPT_PKS0_P4int4S1_PiS0_iiiii:
.text._Z23maxmin_threshold_kernelIfEvPT_PKS0_P4int4S1_PiS0_iiiii:
[----:B------:R-:W-:Y:S08]  /*0000*/  LDC R1, c[0x0][0x37c] ;  /* 0x0000df00ff017b82 */ /* 0x000ff00000000800 */
[----:B------:R-:W0:Y:S01]  /*0010*/  LDC.64 R4, c[0x0][0x3b8] ;  /* 0x0000ee00ff047b82 */ /* 0x000e220000000a00 */
[----:B------:R-:W1:Y:S01]  /*0020*/  S2R R10, SR_TID.X ;  /* 0x00000000000a7919 */ /* 0x000e620000002100 */
[----:B------:R-:W2:Y:S01]  /*0030*/  LDCU.64 UR8, c[0x0][0x358] ;  /* 0x00006b00ff0877ac */ /* 0x000ea20008000a00 */
[----:B------:R-:W-:Y:S01]  /*0040*/  BSSY.RECONVERGENT B0, `(.L_x_1) ;  /* 0x000006d000007945 */ /* 0x000fe20003800200 */
[----:B------:R-:W-:Y:S01]  /*0050*/  IMAD.MOV.U32 R2, RZ, RZ, -0x800000 ;  /* 0xff800000ff027424 */ /* 0x000fe200078e00ff */
[----:B------:R-:W3:Y:S03]  /*0060*/  S2R R9, SR_CTAID.Y ;  /* 0x0000000000097919 */ /* 0x000ee60000002600 */
[----:B------:R-:W4:Y:S01]  /*0070*/  S2UR UR7, SR_CTAID.X ;  /* 0x00000000000779c3 */ /* 0x000f220000002500 */
[----:B0-----:R-:W-:-:S07]  /*0080*/  IMAD.MOV.U32 R8, RZ, RZ, R5 ;  /* 0x000000ffff087224 */ /* 0x001fce00078e0005 */
[----:B------:R-:W0:Y:S01]  /*0090*/  LDC R5, c[0x0][0x360] ;  /* 0x0000d800ff057b82 */ /* 0x000e220000000800 */
[----:B------:R-:W-:-:S13]  /*00a0*/  ISETP.GE.AND P0, PT, R8, RZ, PT ;  /* 0x000000ff0800720c */ /* 0x000fda0003f06270 */
[----:B------:R-:W0:Y:S01]  /*00b0*/  @!P0 S2R R8, SR_CTAID.Z ;  /* 0x0000000000088919 */ /* 0x000e220000002700 */
[----:B-1----:R-:W-:-:S13]  /*00c0*/  ISETP.GE.AND P0, PT, R10, R4, PT ;  /* 0x000000040a00720c */ /* 0x002fda0003f06270 */
[----:B--234-:R-:W-:Y:S05]  /*00d0*/  @P0 BRA `(.L_x_2) ;  /* 0x00000004008c0947 */ /* 0x01cfea0003800000 */
[----:B0-----:R-:W0:Y:S01]  /*00e0*/  I2F.U32.RP R11, R5 ;  /* 0x00000005000b7306 */ /* 0x001e220000209000 */
[----:B------:R-:W-:Y:S01]  /*00f0*/  IMAD.IADD R7, R10, 0x1, R5 ;  /* 0x000000010a077824 */ /* 0x000fe200078e0205 */
[----:B------:R-:W-:Y:S01]  /*0100*/  ISETP.NE.U32.AND P2, PT, R5, RZ, PT ;  /* 0x000000ff0500720c */ /* 0x000fe20003f45070 */
[----:B------:R-:W1:Y:S01]  /*0110*/  LDCU UR4, c[0x0][0x3b0] ;  /* 0x00007600ff0477ac */ /* 0x000e620008000800 */
[----:B------:R-:W-:Y:S02]  /*0120*/  BSSY.RECONVERGENT B1, `(.L_x_3) ;  /* 0x0000034000017945 */ /* 0x000fe40003800200 */
[CC--:B------:R-:W-:Y:S02]  /*0130*/  ISETP.GE.U32.AND P0, PT, R7.reuse, R4.reuse, PT ;  /* 0x000000040700720c */ /* 0x0c0fe40003f06070 */
[----:B------:R-:W-:Y:S01]  /*0140*/  VIMNMX.U32 R0, PT, PT, R7, R4, !PT ;  /* 0x0000000407007248 */ /* 0x000fe20007fe0000 */
[----:B0-----:R-:W0:Y:S02]  /*0150*/  MUFU.RCP R11, R11 ;  /* 0x0000000b000b7308 */ /* 0x001e240000001000 */
[----:B0-----:R-:W-:-:S06]  /*0160*/  IADD3 R2, PT, PT, R11, 0xffffffe, RZ ;  /* 0x0ffffffe0b027810 */ /* 0x001fcc0007ffe0ff */
[----:B------:R0:W2:Y:S02]  /*0170*/  F2I.FTZ.U32.TRUNC.NTZ R3, R2 ;  /* 0x0000000200037305 */ /* 0x0000a4000021f000 */
[----:B0-----:R-:W-:Y:S02]  /*0180*/  HFMA2 R2, -RZ, RZ, 0, 0 ;  /* 0x00000000ff027431 */ /* 0x001fe400000001ff */
[----:B--2---:R-:W-:-:S04]  /*0190*/  IMAD.MOV R6, RZ, RZ, -R3 ;  /* 0x000000ffff067224 */ /* 0x004fc800078e0a03 */
[----:B------:R-:W-:Y:S01]  /*01a0*/  IMAD R13, R6, R5, RZ ;  /* 0x00000005060d7224 */ /* 0x000fe200078e02ff */
[----:B------:R-:W-:-:S03]  /*01b0*/  SEL R6, RZ, 0x1, P0 ;  /* 0x00000001ff067807 */ /* 0x000fc60000000000 */
[----:B------:R-:W-:Y:S01]  /*01c0*/  IMAD.HI.U32 R3, R3, R13, R2 ;  /* 0x0000000d03037227 */ /* 0x000fe200078e0002 */
[----:B------:R-:W-:-:S03]  /*01d0*/  IADD3 R0, PT, PT, R0, -R7, -R6 ;  /* 0x8000000700007210 */ /* 0x000fc60007ffe806 */
[----:B-1----:R-:W-:Y:S02]  /*01e0*/  IMAD R7, R8, UR4, R9 ;  /* 0x0000000408077c24 */ /* 0x002fe4000f8e0209 */
[----:B------:R-:W-:-:S04]  /*01f0*/  IMAD.HI.U32 R3, R3, R0, RZ ;  /* 0x0000000003037227 */ /* 0x000fc800078e00ff */
[----:B------:R-:W-:-:S04]  /*0200*/  IMAD.MOV R2, RZ, RZ, -R3 ;  /* 0x000000ffff027224 */ /* 0x000fc800078e0a03 */
[----:B------:R-:W-:Y:S01]  /*0210*/  IMAD R0, R5, R2, R0 ;  /* 0x0000000205007224 */ /* 0x000fe200078e0200 */
[----:B------:R-:W-:-:S04]  /*0220*/  MOV R2, 0xff800000 ;  /* 0xff80000000027802 */ /* 0x000fc80000000f00 */
[----:B------:R-:W-:-:S13]  /*0230*/  ISETP.GE.U32.AND P0, PT, R0, R5, PT ;  /* 0x000000050000720c */ /* 0x000fda0003f06070 */
[----:B------:R-:W-:Y:S01]  /*0240*/  @P0 IMAD.IADD R0, R0, 0x1, -R5 ;  /* 0x0000000100000824 */ /* 0x000fe200078e0a05 */
[----:B------:R-:W-:-:S04]  /*0250*/  @P0 IADD3 R3, PT, PT, R3, 0x1, RZ ;  /* 0x0000000103030810 */ /* 0x000fc80007ffe0ff */
[----:B------:R-:W-:-:S13]  /*0260*/  ISETP.GE.U32.AND P1, PT, R0, R5, PT ;  /* 0x000000050000720c */ /* 0x000fda0003f26070 */
[----:B------:R-:W-:Y:S01]  /*0270*/  @P1 VIADD R3, R3, 0x1 ;  /* 0x0000000103031836 */ /* 0x000fe20000000000 */
[----:B------:R-:W-:-:S05]  /*0280*/  @!P2 LOP3.LUT R3, RZ, R5, RZ, 0x33, !PT ;  /* 0x00000005ff03a212 */ /* 0x000fca00078e33ff */
[----:B------:R-:W-:Y:S02]  /*0290*/  IMAD.IADD R6, R6, 0x1, R3 ;  /* 0x0000000106067824 */ /* 0x000fe400078e0203 */
[----:B------:R-:W-:-:S03]  /*02a0*/  IMAD.MOV.U32 R3, RZ, RZ, R10 ;  /* 0x000000ffff037224 */ /* 0x000fc600078e000a */
[C---:B------:R-:W-:Y:S02]  /*02b0*/  LOP3.LUT R0, R6.reuse, 0x3, RZ, 0xc0, !PT ;  /* 0x0000000306007812 */ /* 0x040fe400078ec0ff */
[----:B------:R-:W-:Y:S02]  /*02c0*/  ISETP.GE.U32.AND P1, PT, R6, 0x3, PT ;  /* 0x000000030600780c */ /* 0x000fe40003f26070 */
[----:B------:R-:W-:-:S13]  /*02d0*/  ISETP.NE.AND P0, PT, R0, 0x3, PT ;  /* 0x000000030000780c */ /* 0x000fda0003f05270 */
[----:B------:R-:W-:Y:S05]  /*02e0*/  @!P0 BRA `(.L_x_4) ;  /* 0x00000000005c8947 */ /* 0x000fea0003800000 */
[----:B------:R-:W0:Y:S01]  /*02f0*/  LDC R23, c[0x0][0x3b4] ;  /* 0x0000ed00ff177b82 */ /* 0x000e220000000800 */
[----:B------:R-:W-:Y:S02]  /*0300*/  VIADD R2, R6, 0x1 ;  /* 0x0000000106027836 */ /* 0x000fe40000000000 */
[-CC-:B------:R-:W-:Y:S02]  /*0310*/  IMAD R0, R8, R4.reuse, R10.reuse ;  /* 0x0000000408007224 */ /* 0x180fe400078e020a */
[--C-:B------:R-:W-:Y:S01]  /*0320*/  IMAD R11, R7, R4, R10.reuse ;  /* 0x00000004070b7224 */ /* 0x100fe200078e020a */
[----:B------:R-:W-:Y:S01]  /*0330*/  LOP3.LUT R6, R2, 0x3, RZ, 0xc0, !PT ;  /* 0x0000000302067812 */ /* 0x000fe200078ec0ff */
[----:B------:R-:W-:Y:S01]  /*0340*/  IMAD.MOV.U32 R3, RZ, RZ, R10 ;  /* 0x000000ffff037224 */ /* 0x000fe200078e000a */
[----:B------:R-:W1:Y:S01]  /*0350*/  LDC.64 R14, c[0x0][0x380] ;  /* 0x0000e000ff0e7b82 */ /* 0x000e620000000a00 */
[----:B------:R-:W-:Y:S02]  /*0360*/  MOV R2, 0xff800000 ;  /* 0xff80000000027802 */ /* 0x000fe40000000f00 */
[----:B------:R-:W-:-:S05]  /*0370*/  IMAD.MOV R6, RZ, RZ, -R6 ;  /* 0x000000ffff067224 */ /* 0x000fca00078e0a06 */
[----:B------:R-:W2:Y:S01]  /*0380*/  LDC.64 R12, c[0x0][0x388] ;  /* 0x0000e200ff0c7b82 */ /* 0x000ea20000000a00 */
[----:B0-----:R-:W-:-:S07]  /*0390*/  IMAD R0, R0, R23, UR7 ;  /* 0x0000000700007e24 */ /* 0x001fce000f8e0217 */
.L_x_5:
[----:B-1----:R-:W-:-:S04]  /*03a0*/  IMAD.WIDE R18, R11, 0x4, R14 ;  /* 0x000000040b127825 */ /* 0x002fc800078e020e */
[----:B--2---:R-:W-:Y:S02]  /*03b0*/  IMAD.WIDE R16, R0, 0x4, R12 ;  /* 0x0000000400107825 */ /* 0x004fe400078e020c */
[----:B------:R-:W2:Y:S04]  /*03c0*/  LDG.E R18, desc[UR8][R18.64] ;  /* 0x0000000812127981 */ /* 0x000ea8000c1e1900 */
[----:B------:R-:W2:Y:S01]  /*03d0*/  LDG.E.CONSTANT R17, desc[UR8][R16.64] ;  /* 0x0000000810117981 */ /* 0x000ea2000c1e9900 */
[----:B------:R-:W-:Y:S01]  /*03e0*/  IADD3 R6, PT, PT, R6, 0x1, RZ ;  /* 0x0000000106067810 */ /* 0x000fe20007ffe0ff */
[C---:B------:R-:W-:Y:S02]  /*03f0*/  IMAD.IADD R3, R5.reuse, 0x1, R3 ;  /* 0x0000000105037824 */ /* 0x040fe400078e0203 */
[C---:B------:R-:W-:Y:S01]  /*0400*/  IMAD R0, R5.reuse, R23, R0 ;  /* 0x0000001705007224 */ /* 0x040fe200078e0200 */
[----:B------:R-:W-:Y:S01]  /*0410*/  ISETP.NE.AND P0, PT, R6, RZ, PT ;  /* 0x000000ff0600720c */ /* 0x000fe20003f05270 */
[----:B------:R-:W-:Y:S01]  /*0420*/  IMAD.IADD R11, R5, 0x1, R11 ;  /* 0x00000001050b7824 */ /* 0x000fe200078e020b */
[----:B--2---:R-:W-:-:S04]  /*0430*/  FMNMX R21, R18, R17, PT ;  /* 0x0000001112157209 */ /* 0x004fc80003800000 */
[----:B------:R-:W-:-:S07]  /*0440*/  FMNMX R2, R21, R2, !PT ;  /* 0x0000000215027209 */ /* 0x000fce0007800000 */
[----:B------:R-:W-:Y:S05]  /*0450*/  @P0 BRA `(.L_x_5) ;  /* 0xfffffffc00d00947 */ /* 0x000fea000383ffff */
.L_x_4:
[----:B------:R-:W-:Y:S05]  /*0460*/  BSYNC.RECONVERGENT B1 ;  /* 0x0000000000017941 */ /* 0x000fea0003800200 */
.L_x_3:
[----:B------:R-:W-:Y:S05]  /*0470*/  @!P1 BRA `(.L_x_2) ;  /* 0x0000000000a49947 */ /* 0x000fea0003800000 */
[----:B------:R-:W0:Y:S01]  /*0480*/  LDC R6, c[0x0][0x3b4] ;  /* 0x0000ed00ff067b82 */ /* 0x000e220000000800 */
[----:B------:R-:W-:-:S07]  /*0490*/  SHF.L.U32 R0, R5, 0x2, RZ ;  /* 0x0000000205007819 */ /* 0x000fce00000006ff */
[----:B------:R-:W1:Y:S08]  /*04a0*/  LDC.64 R12, c[0x0][0x380] ;  /* 0x0000e000ff0c7b82 */ /* 0x000e700000000a00 */
[----:B------:R-:W2:Y:S02]  /*04b0*/  LDC.64 R14, c[0x0][0x388] ;  /* 0x0000e200ff0e7b82 */ /* 0x000ea40000000a00 */
.L_x_6:
[-CC-:B------:R-:W-:Y:S02]  /*04c0*/  IMAD R11, R8, R4.reuse, R3.reuse ;  /* 0x00000004080b7224 */ /* 0x180fe400078e0203 */
[----:B------:R-:W-:Y:S02]  /*04d0*/  IMAD R23, R7, R4, R3 ;  /* 0x0000000407177224 */ /* 0x000fe400078e0203 */
[----:B------:R-:W-:Y:S02]  /*04e0*/  IMAD.IADD R16, R11, 0x1, R5 ;  /* 0x000000010b107824 */ /* 0x000fe400078e0205 */
[----:B-1----:R-:W-:-:S04]  /*04f0*/  IMAD.WIDE R22, R23, 0x4, R12 ;  /* 0x0000000417167825 */ /* 0x002fc800078e020c */
[----:B0-----:R-:W-:Y:S01]  /*0500*/  IMAD R27, R16, R6, UR7 ;  /* 0x00000007101b7e24 */ /* 0x001fe2000f8e0206 */
[----:B------:R-:W-:Y:S01]  /*0510*/  IADD3 R24, P0, PT, R0, R22, RZ ;  /* 0x0000001600187210 */ /* 0x000fe20007f1e0ff */
[----:B------:R-:W-:Y:S01]  /*0520*/  IMAD R21, R11, R6, UR7 ;  /* 0x000000070b157e24 */ /* 0x000fe2000f8e0206 */
[----:B------:R0:W3:Y:S01]  /*0530*/  LDG.E R28, desc[UR8][R22.64] ;  /* 0x00000008161c7981 */ /* 0x0000e2000c1e1900 */
[----:B------:R-:W-:Y:S01]  /*0540*/  IMAD.IADD R16, R16, 0x1, R5 ;  /* 0x0000000110107824 */ /* 0x000fe200078e0205 */
[----:B------:R-:W-:Y:S01]  /*0550*/  IADD3.X R25, PT, PT, RZ, R23, RZ, P0, !PT ;  /* 0x00000017ff197210 */ /* 0x000fe200007fe4ff */
[----:B--2---:R-:W-:-:S04]  /*0560*/  IMAD.WIDE R20, R21, 0x4, R14 ;  /* 0x0000000415147825 */ /* 0x004fc800078e020e */
[C---:B------:R-:W-:Y:S01]  /*0570*/  IMAD.IADD R17, R16.reuse, 0x1, R5 ;  /* 0x0000000110117824 */ /* 0x040fe200078e0205 */
[----:B------:R1:W3:Y:S01]  /*0580*/  LDG.E.CONSTANT R11, desc[UR8][R20.64] ;  /* 0x00000008140b7981 */ /* 0x0002e2000c1e9900 */
[----:B------:R-:W-:Y:S01]  /*0590*/  IMAD R19, R16, R6, UR7 ;  /* 0x0000000710137e24 */ /* 0x000fe2000f8e0206 */
[C---:B------:R-:W-:Y:S01]  /*05a0*/  IADD3 R16, P0, PT, R0.reuse, R24, RZ ;  /* 0x0000001800107210 */ /* 0x040fe20007f1e0ff */
[----:B0-----:R-:W-:Y:S01]  /*05b0*/  IMAD R23, R17, R6, UR7 ;  /* 0x0000000711177e24 */ /* 0x001fe2000f8e0206 */
[----:B------:R-:W2:Y:S01]  /*05c0*/  LDG.E R29, desc[UR8][R24.64] ;  /* 0x00000008181d7981 */ /* 0x000ea2000c1e1900 */
[--C-:B------:R-:W-:Y:S01]  /*05d0*/  IMAD.WIDE R26, R27, 0x4, R14.reuse ;  /* 0x000000041b1a7825 */ /* 0x100fe200078e020e */
[----:B------:R-:W-:Y:S02]  /*05e0*/  IADD3.X R17, PT, PT, RZ, R25, RZ, P0, !PT ;  /* 0x00000019ff117210 */ /* 0x000fe400007fe4ff */
[----:B-1----:R-:W-:Y:S01]  /*05f0*/  IADD3 R20, P0, PT, R0, R16, RZ ;  /* 0x0000001000147210 */ /* 0x002fe20007f1e0ff */
[----:B------:R-:W-:-:S02]  /*0600*/  IMAD.WIDE R18, R19, 0x4, R14 ;  /* 0x0000000413127825 */ /* 0x000fc400078e020e */
[----:B------:R-:W2:Y:S02]  /*0610*/  LDG.E.CONSTANT R26, desc[UR8][R26.64] ;  /* 0x000000081a1a7981 */ /* 0x000ea4000c1e9900 */
[----:B------:R-:W-:Y:S02]  /*0620*/  IMAD.WIDE R22, R23, 0x4, R14 ;  /* 0x0000000417167825 */ /* 0x000fe400078e020e */
[----:B------:R-:W4:Y:S02]  /*0630*/  LDG.E.CONSTANT R18, desc[UR8][R18.64] ;  /* 0x0000000812127981 */ /* 0x000f24000c1e9900 */
[----:B------:R-:W-:Y:S02]  /*0640*/  IMAD.X R21, RZ, RZ, R17, P0 ;  /* 0x000000ffff157224 */ /* 0x000fe400000e0611 */
[----:B------:R-:W4:Y:S04]  /*0650*/  LDG.E R17, desc[UR8][R16.64] ;  /* 0x0000000810117981 */ /* 0x000f28000c1e1900 */
[----:B------:R-:W5:Y:S04]  /*0660*/  LDG.E.CONSTANT R22, desc[UR8][R22.64] ;  /* 0x0000000816167981 */ /* 0x000f68000c1e9900 */
[----:B------:R-:W5:Y:S01]  /*0670*/  LDG.E R21, desc[UR8][R20.64] ;  /* 0x0000000814157981 */ /* 0x000f62000c1e1900 */
[----:B------:R-:W-:-:S04]  /*0680*/  IADD3 R3, PT, PT, R0, R3, RZ ;  /* 0x0000000300037210 */ /* 0x000fc80007ffe0ff */
[----:B------:R-:W-:Y:S02]  /*0690*/  ISETP.GE.AND P0, PT, R3, R4, PT ;  /* 0x000000040300720c */ /* 0x000fe40003f06270 */
[----:B---3--:R-:W-:Y:S02]  /*06a0*/  FMNMX R11, R28, R11, PT ;  /* 0x0000000b1c0b7209 */ /* 0x008fe40003800000 */
[----:B--2---:R-:W-:-:S04]  /*06b0*/  FMNMX R26, R29, R26, PT ;  /* 0x0000001a1d1a7209 */ /* 0x004fc80003800000 */
[----:B------:R-:W-:Y:S02]  /*06c0*/  FMNMX3 R2, R2, R11, R26, !PT ;  /* 0x0000000b02027276 */ /* 0x000fe4000780001a */
[----:B----4-:R-:W-:Y:S02]  /*06d0*/  FMNMX R11, R17, R18, PT ;  /* 0x00000012110b7209 */ /* 0x010fe40003800000 */
[----:B-----5:R-:W-:-:S04]  /*06e0*/  FMNMX R18, R21, R22, PT ;  /* 0x0000001615127209 */ /* 0x020fc80003800000 */
[----:B------:R-:W-:Y:S01]  /*06f0*/  FMNMX3 R2, R2, R11, R18, !PT ;  /* 0x0000000b02027276 */ /* 0x000fe20007800012 */
[----:B------:R-:W-:Y:S06]  /*0700*/  @!P0 BRA `(.L_x_6) ;  /* 0xfffffffc006c8947 */ /* 0x000fec000383ffff */
.L_x_2:
[----:B------:R-:W-:Y:S05]  /*0710*/  BSYNC.RECONVERGENT B0 ;  /* 0x0000000000007941 */ /* 0x000fea0003800200 */
.L_x_1:
[----:B------:R-:W1:Y:S01]  /*0720*/  S2UR UR5, SR_CgaCtaId ;  /* 0x00000000000579c3 */ /* 0x000e620000008800 */
[----:B------:R-:W-:Y:S01]  /*0730*/  UMOV UR4, 0x400 ;  /* 0x0000040000047882 */ /* 0x000fe20000000000 */
[----:B0-----:R-:W-:Y:S02]  /*0740*/  ISETP.GE.U32.AND P0, PT, R5, 0x2, PT ;  /* 0x000000020500780c */ /* 0x001fe40003f06070 */
[----:B------:R-:W-:Y:S01]  /*0750*/  F2FP.F16.F32.PACK_AB R0, RZ, R2 ;  /* 0x00000002ff00723e */ /* 0x000fe200000000ff */
[----:B-1----:R-:W-:-:S06]  /*0760*/  ULEA UR4, UR5, UR4, 0x18 ;  /* 0x0000000405047291 */ /* 0x002fcc000f8ec0ff */
[----:B------:R-:W-:-:S05]  /*0770*/  LEA R4, R10, UR4, 0x1 ;  /* 0x000000040a047c11 */ /* 0x000fca000f8e08ff */
[----:B------:R0:W-:Y:S01]  /*0780*/  STS.U16 [R4], R0 ;  /* 0x0000000004007388 */ /* 0x0001e20000000400 */
[----:B------:R-:W-:Y:S06]  /*0790*/  BAR.SYNC.DEFER_BLOCKING 0x0 ;  /* 0x0000000000007b1d */ /* 0x000fec0000010000 */
[----:B------:R-:W-:Y:S05]  /*07a0*/  @!P0 BRA `(.L_x_7) ;  /* 0x0000000000488947 */ /* 0x000fea0003800000 */
[----:B------:R-:W1:Y:S02]  /*07b0*/  LDCU UR4, c[0x0][0x360] ;  /* 0x00006c00ff0477ac */ /* 0x000e640008000800 */
.L_x_10:
[----:B-1----:R-:W-:Y:S01]  /*07c0*/  USHF.R.U32.HI UR5, URZ, 0x1, UR4 ;  /* 0x00000001ff057899 */ /* 0x002fe20008011604 */
[----:B------:R-:W-:Y:S05]  /*07d0*/  BSSY.RECONVERGENT B0, `(.L_x_8) ;  /* 0x000000b000007945 */ /* 0x000fea0003800200 */
[----:B------:R-:W-:-:S13]  /*07e0*/  ISETP.GE.U32.AND P0, PT, R10, UR5, PT ;  /* 0x000000050a007c0c */ /* 0x000fda000bf06070 */
[----:B------:R-:W-:Y:S05]  /*07f0*/  @P0 BRA `(.L_x_9) ;  /* 0x0000000000200947 */ /* 0x000fea0003800000 */
[----:B------:R-:W-:Y:S01]  /*0800*/  ULOP3.LUT UR6, UR4, 0x7fe, URZ, 0xc0, !UPT ;  /* 0x000007fe04067892 */ /* 0x000fe2000f8ec0ff */
[----:B0-----:R-:W0:Y:S08]  /*0810*/  LDS.U16 R0, [R4] ;  /* 0x0000000004007984 */ /* 0x001e300000000400 */
[----:B------:R-:W1:Y:S01]  /*0820*/  LDS.U16 R3, [R4+UR6] ;  /* 0x0000000604037984 */ /* 0x000e620008000400 */
[----:B0-----:R-:W-:-:S02]  /*0830*/  HADD2.F32 R0, -RZ, R0.H0_H0 ;  /* 0x20000000ff007230 */ /* 0x001fc40000004100 */
[----:B-1----:R-:W-:-:S05]  /*0840*/  HADD2.F32 R3, -RZ, R3.H0_H0 ;  /* 0x20000003ff037230 */ /* 0x002fca0000004100 */
[----:B------:R-:W-:-:S04]  /*0850*/  FMNMX R0, R0, R3, !PT ;  /* 0x0000000300007209 */ /* 0x000fc80007800000 */
[----:B------:R-:W-:-:S05]  /*0860*/  F2FP.F16.F32.PACK_AB R0, RZ, R0 ;  /* 0x00000000ff00723e */ /* 0x000fca00000000ff */
[----:B------:R1:W-:Y:S02]  /*0870*/  STS.U16 [R4], R0 ;  /* 0x0000000004007388 */ /* 0x0003e40000000400 */
.L_x_9:
[----:B------:R-:W-:Y:S05]  /*0880*/  BSYNC.RECONVERGENT B0 ;  /* 0x0000000000007941 */ /* 0x000fea0003800200 */
.L_x_8:
[----:B------:R-:W-:Y:S01]  /*0890*/  BAR.SYNC.DEFER_BLOCKING 0x0 ;  /* 0x0000000000007b1d */ /* 0x000fe20000010000 */
[----:B------:R-:W-:-:S05]  /*08a0*/  UISETP.GT.U32.AND UP0, UPT, UR4, 0x3, UPT ;  /* 0x000000030400788c */ /* 0x000fca000bf04070 */
[----:B------:R-:W-:-:S04]  /*08b0*/  UMOV UR4, UR5 ;  /* 0x0000000500047c82 */ /* 0x000fc80008000000 */
[----:B------:R-:W-:Y:S05]  /*08c0*/  BRA.U UP0, `(.L_x_10) ;  /* 0xfffffffd00bc7547 */ /* 0x000fea000b83ffff */
.L_x_7:
[----:B------:R-:W2:Y:S01]  /*08d0*/  S2UR UR5, SR_CgaCtaId ;  /* 0x00000000000579c3 */ /* 0x000ea20000008800 */
[----:B------:R-:W-:Y:S01]  /*08e0*/  UMOV UR4, 0x400 ;  /* 0x0000040000047882 */ /* 0x000fe20000000000 */
[----:B------:R-:W3:Y:S01]  /*08f0*/  LDCU UR6, c[0x0][0x3b8] ;  /* 0x00007700ff0677ac */ /* 0x000ee20008000800 */
[----:B------:R-:W-:Y:S01]  /*0900*/  BSSY.RECONVERGENT B0, `(.L_x_11) ;  /* 0x00000dd000007945 */ /* 0x000fe20003800200 */
[----:B------:R-:W4:Y:S01]  /*0910*/  LDCU UR10, c[0x0][0x3b4] ;  /* 0x00007680ff0a77ac */ /* 0x000f220008000800 */
[----:B---3--:R-:W-:Y:S01]  /*0920*/  ISETP.GE.AND P0, PT, R10, UR6, PT ;  /* 0x000000060a007c0c */ /* 0x008fe2000bf06270 */
[----:B--2---:R-:W-:Y:S01]  /*0930*/  ULEA UR4, UR5, UR4, 0x18 ;  /* 0x0000000405047291 */ /* 0x004fe2000f8ec0ff */
[----:B------:R-:W2:Y:S08]  /*0940*/  LDCU UR5, c[0x0][0x3a8] ;  /* 0x00007500ff0577ac */ /* 0x000eb00008000800 */
[----:B01----:R-:W0:Y:S02]  /*0950*/  LDS.U16 R0, [UR4] ;  /* 0x00000004ff007984 */ /* 0x003e240008000400 */
[----:B0-----:R-:W-:Y:S01]  /*0960*/  HADD2.F32 R0, -RZ, R0.H0_H0 ;  /* 0x20000000ff007230 */ /* 0x001fe20000004100 */
[----:B------:R-:W-:Y:S06]  /*0970*/  BAR.SYNC.DEFER_BLOCKING 0x0 ;  /* 0x0000000000007b1d */ /* 0x000fec0000010000 */
[----:B--2-4-:R-:W-:Y:S05]  /*0980*/  @P0 BRA `(.L_x_12) ;  /* 0x0000000c00500947 */ /* 0x014fea0003800000 */
[----:B------:R-:W0:Y:S01]  /*0990*/  I2F.U32.RP R12, R5 ;  /* 0x00000005000c7306 */ /* 0x000e220000209000 */
[----:B------:R-:W-:Y:S02]  /*09a0*/  IMAD.IADD R11, R10, 0x1, R5 ;  /* 0x000000010a0b7824 */ /* 0x000fe400078e0205 */
[----:B------:R-:W-:Y:S01]  /*09b0*/  HFMA2 R6, -RZ, RZ, 0, 0 ;  /* 0x00000000ff067431 */ /* 0x000fe200000001ff */
[----:B------:R-:W-:Y:S01]  /*09c0*/  ISETP.NE.U32.AND P2, PT, R5, RZ, PT ;  /* 0x000000ff0500720c */ /* 0x000fe20003f45070 */
[----:B------:R-:W1:Y:S01]  /*09d0*/  LDCU UR4, c[0x0][0x3b0] ;  /* 0x00007600ff0477ac */ /* 0x000e620008000800 */
[----:B------:R-:W-:Y:S01]  /*09e0*/  BSSY.RECONVERGENT B1, `(.L_x_13) ;  /* 0x0000046000017945 */ /* 0x000fe20003800200 */
[C---:B------:R-:W-:Y:S02]  /*09f0*/  ISETP.GE.AND P0, PT, R11.reuse, UR6, PT ;  /* 0x000000060b007c0c */ /* 0x040fe4000bf06270 */
[----:B------:R-:W-:Y:S01]  /*0a00*/  VIMNMX R3, PT, PT, R11, UR6, !PT ;  /* 0x000000060b037c48 */ /* 0x000fe2000ffe0100 */
[----:B0-----:R-:W0:Y:S02]  /*0a10*/  MUFU.RCP R12, R12 ;  /* 0x0000000c000c7308 */ /* 0x001e240000001000 */
[----:B0-----:R-:W-:-:S06]  /*0a20*/  VIADD R7, R12, 0xffffffe ;  /* 0x0ffffffe0c077836 */ /* 0x001fcc0000000000 */
[----:B------:R-:W0:Y:S02]  /*0a30*/  F2I.FTZ.U32.TRUNC.NTZ R7, R7 ;  /* 0x0000000700077305 */ /* 0x000e24000021f000 */
[----:B0-----:R-:W-:-:S05]  /*0a40*/  IADD3 R4, PT, PT, RZ, -R7, RZ ;  /* 0x80000007ff047210 */ /* 0x001fca0007ffe0ff */
[----:B------:R-:W-:Y:S01]  /*0a50*/  IMAD R13, R4, R5, RZ ;  /* 0x00000005040d7224 */ /* 0x000fe200078e02ff */
[----:B------:R-:W-:-:S03]  /*0a60*/  SEL R4, RZ, 0x1, P0 ;  /* 0x00000001ff047807 */ /* 0x000fc60000000000 */
[----:B------:R-:W-:Y:S01]  /*0a70*/  IMAD.HI.U32 R13, R7, R13, R6 ;  /* 0x0000000d070d7227 */ /* 0x000fe200078e0006 */
[----:B------:R-:W-:-:S05]  /*0a80*/  IADD3 R6, PT, PT, R3, -R11, -R4 ;  /* 0x8000000b03067210 */ /* 0x000fca0007ffe804 */
[----:B------:R-:W-:-:S04]  /*0a90*/  IMAD.HI.U32 R3, R13, R6, RZ ;  /* 0x000000060d037227 */ /* 0x000fc800078e00ff */
[----:B------:R-:W-:-:S04]  /*0aa0*/  IMAD.MOV R7, RZ, RZ, -R3 ;  /* 0x000000ffff077224 */ /* 0x000fc800078e0a03 */
[----:B------:R-:W-:-:S05]  /*0ab0*/  IMAD R6, R5, R7, R6 ;  /* 0x0000000705067224 */ /* 0x000fca00078e0206 */
[----:B------:R-:W-:-:S13]  /*0ac0*/  ISETP.GE.U32.AND P0, PT, R6, R5, PT ;  /* 0x000000050600720c */ /* 0x000fda0003f06070 */
[----:B------:R-:W-:Y:S01]  /*0ad0*/  @P0 IADD3 R6, PT, PT, R6, -R5, RZ ;  /* 0x8000000506060210 */ /* 0x000fe20007ffe0ff */
[----:B------:R-:W-:-:S03]  /*0ae0*/  @P0 VIADD R3, R3, 0x1 ;  /* 0x0000000103030836 */ /* 0x000fc60000000000 */
[----:B------:R-:W-:-:S13]  /*0af0*/  ISETP.GE.U32.AND P1, PT, R6, R5, PT ;  /* 0x000000050600720c */ /* 0x000fda0003f26070 */
[----:B------:R-:W-:Y:S02]  /*0b00*/  @P1 IADD3 R3, PT, PT, R3, 0x1, RZ ;  /* 0x0000000103031810 */ /* 0x000fe40007ffe0ff */
[----:B------:R-:W-:-:S05]  /*0b10*/  @!P2 LOP3.LUT R3, RZ, R5, RZ, 0x33, !PT ;  /* 0x00000005ff03a212 */ /* 0x000fca00078e33ff */
[----:B------:R-:W-:-:S05]  /*0b20*/  IMAD.IADD R4, R4, 0x1, R3 ;  /* 0x0000000104047824 */ /* 0x000fca00078e0203 */
[----:B------:R-:W-:-:S04]  /*0b30*/  LOP3.LUT R3, R4, 0x3, RZ, 0xc0, !PT ;  /* 0x0000000304037812 */ /* 0x000fc800078ec0ff */
[----:B------:R-:W-:Y:S01]  /*0b40*/  ISETP.NE.AND P0, PT, R3, 0x3, PT ;  /* 0x000000030300780c */ /* 0x000fe20003f05270 */
[----:B-1----:R-:W-:-:S12]  /*0b50*/  IMAD R3, R8, UR4, R9 ;  /* 0x0000000408037c24 */ /* 0x002fd8000f8e0209 */
[----:B------:R-:W-:Y:S05]  /*0b60*/  @!P0 BRA `(.L_x_14) ;  /* 0x0000000000b48947 */ /* 0x000fea0003800000 */
[----:B------:R-:W0:Y:S01]  /*0b70*/  LDC R20, c[0x0][0x3b4] ;  /* 0x0000ed00ff147b82 */ /* 0x000e220000000800 */
[----:B------:R-:W-:Y:S01]  /*0b80*/  IADD3 R6, PT, PT, R4, 0x1, RZ ;  /* 0x0000000104067810 */ /* 0x000fe20007ffe0ff */
[----:B------:R-:W-:-:S03]  /*0b90*/  IMAD R7, R8, UR6, R10 ;  /* 0x0000000608077c24 */ /* 0x000fc6000f8e020a */
[----:B------:R-:W-:-:S03]  /*0ba0*/  LOP3.LUT R24, R6, 0x3, RZ, 0xc0, !PT ;  /* 0x0000000306187812 */ /* 0x000fc600078ec0ff */
[----:B------:R-:W1:Y:S02]  /*0bb0*/  LDC.64 R12, c[0x0][0x390] ;  /* 0x0000e400ff0c7b82 */ /* 0x000e640000000a00 */
[----:B------:R-:W-:-:S06]  /*0bc0*/  IMAD.MOV R24, RZ, RZ, -R24 ;  /* 0x000000ffff187224 */ /* 0x000fcc00078e0a18 */
[----:B------:R-:W2:Y:S08]  /*0bd0*/  LDC.64 R14, c[0x0][0x398] ;  /* 0x0000e600ff0e7b82 */ /* 0x000eb00000000a00 */
[----:B------:R-:W3:Y:S01]  /*0be0*/  LDC.64 R16, c[0x0][0x380] ;  /* 0x0000e000ff107b82 */ /* 0x000ee20000000a00 */
[----:B0-----:R-:W-:Y:S02]  /*0bf0*/  IMAD R6, R7, R20, UR7 ;  /* 0x0000000707067e24 */ /* 0x001fe4000f8e0214 */
[----:B------:R-:W-:-:S05]  /*0c00*/  IMAD R7, R3, UR6, R10 ;  /* 0x0000000603077c24 */ /* 0x000fca000f8e020a */
[----:B------:R-:W0:Y:S08]  /*0c10*/  LDC.64 R18, c[0x0][0x388] ;  /* 0x0000e200ff127b82 */ /* 0x000e300000000a00 */
[----:B-1----:R-:W4:Y:S02]  /*0c20*/  LDC R11, c[0x0][0x3b4] ;  /* 0x0000ed00ff0b7b82 */ /* 0x002f240000000800 */
.L_x_17:
[----:B---3--:R-:W-:-:S04]  /*0c30*/  IMAD.WIDE R20, R7, 0x4, R16 ;  /* 0x0000000407147825 */ /* 0x008fc800078e0210 */
[----:B0-----:R-:W-:Y:S02]  /*0c40*/  IMAD.WIDE R22, R6, 0x4, R18 ;  /* 0x0000000406167825 */ /* 0x001fe400078e0212 */
[----:B------:R-:W3:Y:S04]  /*0c50*/  LDG.E R21, desc[UR8][R20.64] ;  /* 0x0000000814157981 */ /* 0x000ee8000c1e1900 */
[----:B------:R-:W5:Y:S01]  /*0c60*/  LDG.E.CONSTANT R22, desc[UR8][R22.64] ;  /* 0x0000000816167981 */ /* 0x000f62000c1e9900 */
[----:B------:R-:W-:Y:S01]  /*0c70*/  IADD3 R24, PT, PT, R24, 0x1, RZ ;  /* 0x0000000118187810 */ /* 0x000fe20007ffe0ff */
[----:B------:R-:W-:Y:S01]  /*0c80*/  BSSY.RECONVERGENT B2, `(.L_x_15) ;  /* 0x0000018000027945 */ /* 0x000fe20003800200 */
[----:B------:R-:W-:Y:S02]  /*0c90*/  IMAD R6, R5, UR10, R6 ;  /* 0x0000000a05067c24 */ /* 0x000fe4000f8e0206 */
[----:B------:R-:W-:Y:S01]  /*0ca0*/  ISETP.NE.AND P1, PT, R24, RZ, PT ;  /* 0x000000ff1800720c */ /* 0x000fe20003f25270 */
[----:B---3--:R-:W-:Y:S01]  /*0cb0*/  FADD R26, R0, -R21 ;  /* 0x80000015001a7221 */ /* 0x008fe20000000000 */
[----:B-----5:R-:W-:-:S04]  /*0cc0*/  FMNMX R25, R21, R22, PT ;  /* 0x0000001615197209 */ /* 0x020fc80003800000 */
[----:B------:R-:W-:-:S04]  /*0cd0*/  FSETP.NEU.AND P0, PT, R25, R0, PT ;  /* 0x000000001900720b */ /* 0x000fc80003f0d000 */
[----:B------:R-:W-:-:S13]  /*0ce0*/  FSETP.LTU.OR P0, PT, R26, UR5, P0 ;  /* 0x000000051a007c0b */ /* 0x000fda0008709400 */
[----:B------:R-:W-:Y:S05]  /*0cf0*/  @P0 BRA `(.L_x_16) ;  /* 0x0000000000400947 */ /* 0x000fea0003800000 */
[----:B------:R-:W0:Y:S01]  /*0d00*/  S2R R21, SR_LANEID ;  /* 0x0000000000157919 */ /* 0x000e220000000000 */
[----:B------:R-:W-:Y:S01]  /*0d10*/  VOTEU.ANY UR4, UPT, PT ;  /* 0x0000000000047886 */ /* 0x000fe200038e0100 */
[----:B------:R-:W1:Y:S01]  /*0d20*/  LDC.64 R26, c[0x0][0x3a0] ;  /* 0x0000e800ff1a7b82 */ /* 0x000e620000000a00 */
[----:B------:R-:W0:Y:S08]  /*0d30*/  FLO.U32 R28, UR4 ;  /* 0x00000004001c7d00 */ /* 0x000e3000080e0000 */
[----:B------:R-:W1:Y:S01]  /*0d40*/  POPC R25, UR4 ;  /* 0x0000000400197d09 */ /* 0x000e620008000000 */
[----:B0-----:R-:W-:-:S13]  /*0d50*/  ISETP.EQ.U32.AND P0, PT, R28, R21, PT ;  /* 0x000000151c00720c */ /* 0x001fda0003f02070 */
[----:B-1----:R-:W3:Y:S01]  /*0d60*/  @P0 ATOMG.E.ADD.STRONG.GPU PT, R25, desc[UR8][R26.64], R25 ;  /* 0x800000191a1909a8 */ /* 0x002ee200081ef108 */
[----:B------:R-:W0:Y:S02]  /*0d70*/  S2R R20, SR_LTMASK ;  /* 0x0000000000147919 */ /* 0x000e240000003900 */
[----:B0-----:R-:W-:-:S04]  /*0d80*/  LOP3.LUT R29, R20, UR4, RZ, 0xc0, !PT ;  /* 0x00000004141d7c12 */ /* 0x001fc8000f8ec0ff */
[----:B------:R-:W0:Y:S01]  /*0d90*/  POPC R20, R29 ;  /* 0x0000001d00147309 */ /* 0x000e220000000000 */
[----:B---3--:R-:W0:Y:S02]  /*0da0*/  SHFL.IDX PT, R23, R25, R28, 0x1f ;  /* 0x00001f1c19177589 */ /* 0x008e2400000e0000 */
[----:B0-----:R-:W-:-:S04]  /*0db0*/  IMAD.IADD R23, R23, 0x1, R20 ;  /* 0x0000000117177824 */ /* 0x001fc800078e0214 */
[----:B------:R-:W-:-:S04]  /*0dc0*/  IMAD.WIDE R20, R23, 0x10, R12 ;  /* 0x0000001017147825 */ /* 0x000fc800078e020c */
[----:B--2---:R-:W-:Y:S01]  /*0dd0*/  IMAD.WIDE R22, R23, 0x4, R14 ;  /* 0x0000000417167825 */ /* 0x004fe200078e020e */
[----:B----4-:R0:W-:Y:S04]  /*0de0*/  STG.E.128 desc[UR8][R20.64], R8 ;  /* 0x0000000814007986 */ /* 0x0101e8000c101d08 */
[----:B------:R0:W-:Y:S02]  /*0df0*/  STG.E desc[UR8][R22.64], R2 ;  /* 0x0000000216007986 */ /* 0x0001e4000c101908 */
.L_x_16:
[----:B------:R-:W-:Y:S05]  /*0e00*/  BSYNC.RECONVERGENT B2 ;  /* 0x0000000000027941 */ /* 0x000fea0003800200 */
.L_x_15:
[C---:B------:R-:W-:Y:S01]  /*0e10*/  IADD3 R7, PT, PT, R5.reuse, R7, RZ ;  /* 0x0000000705077210 */ /* 0x040fe20007ffe0ff */
[----:B0-----:R-:W-:Y:S01]  /*0e20*/  IMAD.IADD R10, R5, 0x1, R10 ;  /* 0x00000001050a7824 */ /* 0x001fe200078e020a */
[----:B------:R-:W-:Y:S06]  /*0e30*/  @P1 BRA `(.L_x_17) ;  /* 0xfffffffc007c1947 */ /* 0x000fec000383ffff */
.L_x_14:
[----:B------:R-:W-:Y:S05]  /*0e40*/  BSYNC.RECONVERGENT B1 ;  /* 0x0000000000017941 */ /* 0x000fea0003800200 */
.L_x_13:
[----:B------:R-:W-:-:S13]  /*0e50*/  ISETP.GE.U32.AND P0, PT, R4, 0x3, PT ;  /* 0x000000030400780c */ /* 0x000fda0003f06070 */
[----:B------:R-:W-:Y:S05]  /*0e60*/  @!P0 BRA `(.L_x_12) ;  /* 0x0000000800188947 */ /* 0x000fea0003800000 */
[----:B------:R-:W0:Y:S01]  /*0e70*/  LDC R4, c[0x0][0x3a8] ;  /* 0x0000ea00ff047b82 */ /* 0x000e220000000800 */
[----:B------:R-:W-:-:S07]  /*0e80*/  SHF.L.U32 R12, R5, 0x2, RZ ;  /* 0x00000002050c7819 */ /* 0x000fce00000006ff */
[----:B------:R-:W1:Y:S08]  /*0e90*/  LDC R13, c[0x0][0x3b8] ;  /* 0x0000ee00ff0d7b82 */ /* 0x000e700000000800 */
[----:B--2---:R-:W2:Y:S08]  /*0ea0*/  LDC.64 R14, c[0x0][0x390] ;  /* 0x0000e400ff0e7b82 */ /* 0x004eb00000000a00 */
[----:B------:R-:W3:Y:S08]  /*0eb0*/  LDC.64 R6, c[0x0][0x398] ;  /* 0x0000e600ff067b82 */ /* 0x000ef00000000a00 */
[----:B----4-:R-:W4:Y:S02]  /*0ec0*/  LDC R11, c[0x0][0x3b4] ;  /* 0x0000ed00ff0b7b82 */ /* 0x010f240000000800 */
.L_x_26:
[----:B------:R-:W5:Y:S01]  /*0ed0*/  LDC.64 R18, c[0x0][0x380] ;  /* 0x0000e000ff127b82 */ /* 0x000f620000000a00 */
[-CC-:B-1----:R-:W-:Y:S02]  /*0ee0*/  IMAD R22, R8, R13.reuse, R10.reuse ;  /* 0x0000000d08167224 */ /* 0x182fe400078e020a */
[----:B------:R-:W-:Y:S02]  /*0ef0*/  IMAD R21, R3, R13, R10 ;  /* 0x0000000d03157224 */ /* 0x000fe400078e020a */
[----:B----4-:R-:W-:-:S03]  /*0f00*/  IMAD R23, R22, R11, UR7 ;  /* 0x0000000716177e24 */ /* 0x010fc6000f8e020b */
[----:B------:R-:W1:Y:S01]  /*0f10*/  LDC.64 R16, c[0x0][0x388] ;  /* 0x0000e200ff107b82 */ /* 0x000e620000000a00 */
[----:B-----5:R-:W-:-:S04]  /*0f20*/  IMAD.WIDE R18, R21, 0x4, R18 ;  /* 0x0000000415127825 */ /* 0x020fc800078e0212 */
[----:B-1----:R-:W-:Y:S02]  /*0f30*/  IMAD.WIDE R20, R23, 0x4, R16 ;  /* 0x0000000417147825 */ /* 0x002fe400078e0210 */
[----:B------:R-:W4:Y:S04]  /*0f40*/  LDG.E R23, desc[UR8][R18.64] ;  /* 0x0000000812177981 */ /* 0x000f28000c1e1900 */
[----:B------:R-:W4:Y:S01]  /*0f50*/  LDG.E.CONSTANT R20, desc[UR8][R20.64] ;  /* 0x0000000814147981 */ /* 0x000f22000c1e9900 */
[----:B------:R-:W-:Y:S01]  /*0f60*/  BSSY.RECONVERGENT B1, `(.L_x_18) ;  /* 0x0000017000017945 */ /* 0x000fe20003800200 */
[----:B------:R-:W-:Y:S01]  /*0f70*/  IMAD.IADD R22, R22, 0x1, R5 ;  /* 0x0000000116167824 */ /* 0x000fe200078e0205 */
[----:B----4-:R-:W-:Y:S01]  /*0f80*/  FMNMX R25, R23, R20, PT ;  /* 0x0000001417197209 */ /* 0x010fe20003800000 */
[----:B------:R-:W-:-:S03]  /*0f90*/  FADD R23, R0, -R23 ;  /* 0x8000001700177221 */ /* 0x000fc60000000000 */
[----:B------:R-:W-:-:S04]  /*0fa0*/  FSETP.NEU.AND P0, PT, R25, R0, PT ;  /* 0x000000001900720b */ /* 0x000fc80003f0d000 */
[----:B0-----:R-:W-:-:S13]  /*0fb0*/  FSETP.LTU.OR P0, PT, R23, R4, P0 ;  /* 0x000000041700720b */ /* 0x001fda0000709400 */
[----:B------:R-:W-:Y:S05]  /*0fc0*/  @P0 BRA `(.L_x_19) ;  /* 0x0000000000400947 */ /* 0x000fea0003800000 */
[----:B------:R-:W0:Y:S01]  /*0fd0*/  S2R R21, SR_LANEID ;  /* 0x0000000000157919 */ /* 0x000e220000000000 */
[----:B------:R-:W-:Y:S01]  /*0fe0*/  VOTEU.ANY UR4, UPT, PT ;  /* 0x0000000000047886 */ /* 0x000fe200038e0100 */
[----:B------:R-:W1:Y:S01]  /*0ff0*/  LDC.64 R24, c[0x0][0x3a0] ;  /* 0x0000e800ff187b82 */ /* 0x000e620000000a00 */
[----:B------:R-:W0:Y:S08]  /*1000*/  FLO.U32 R26, UR4 ;  /* 0x00000004001a7d00 */ /* 0x000e3000080e0000 */
[----:B------:R-:W1:Y:S01]  /*1010*/  POPC R27, UR4 ;  /* 0x00000004001b7d09 */ /* 0x000e620008000000 */
[----:B0-----:R-:W-:-:S13]  /*1020*/  ISETP.EQ.U32.AND P0, PT, R26, R21, PT ;  /* 0x000000151a00720c */ /* 0x001fda0003f02070 */
[----:B-1----:R-:W4:Y:S01]  /*1030*/  @P0 ATOMG.E.ADD.STRONG.GPU PT, R27, desc[UR8][R24.64], R27 ;  /* 0x8000001b181b09a8 */ /* 0x002f2200081ef108 */
[----:B------:R-:W0:Y:S02]  /*1040*/  S2R R28, SR_LTMASK ;  /* 0x00000000001c7919 */ /* 0x000e240000003900 */
[----:B0-----:R-:W-:-:S06]  /*1050*/  LOP3.LUT R28, R28, UR4, RZ, 0xc0, !PT ;  /* 0x000000041c1c7c12 */ /* 0x001fcc000f8ec0ff */
[----:B------:R-:W0:Y:S01]  /*1060*/  POPC R28, R28 ;  /* 0x0000001c001c7309 */ /* 0x000e220000000000 */
[----:B----4-:R-:W0:Y:S02]  /*1070*/  SHFL.IDX PT, R23, R27, R26, 0x1f ;  /* 0x00001f1a1b177589 */ /* 0x010e2400000e0000 */
[----:B0-----:R-:W-:-:S05]  /*1080*/  IADD3 R23, PT, PT, R23, R28, RZ ;  /* 0x0000001c17177210 */ /* 0x001fca0007ffe0ff */
[----:B--2---:R-:W-:-:S04]  /*1090*/  IMAD.WIDE R20, R23, 0x10, R14 ;  /* 0x0000001017147825 */ /* 0x004fc800078e020e */
[----:B---3--:R-:W-:Y:S01]  /*10a0*/  IMAD.WIDE R24, R23, 0x4, R6 ;  /* 0x0000000417187825 */ /* 0x008fe200078e0206 */
[----:B------:R0:W-:Y:S04]  /*10b0*/  STG.E.128 desc[UR8][R20.64], R8 ;  /* 0x0000000814007986 */ /* 0x0001e8000c101d08 */
[----:B------:R0:W-:Y:S02]  /*10c0*/  STG.E desc[UR8][R24.64], R2 ;  /* 0x0000000218007986 */ /* 0x0001e4000c101908 */
.L_x_19:
[----:B------:R-:W-:Y:S05]  /*10d0*/  BSYNC.RECONVERGENT B1 ;  /* 0x0000000000017941 */ /* 0x000fea0003800200 */
.L_x_18:
[----:B0-----:R-:W-:Y:S01]  /*10e0*/  IMAD R21, R22, R11, UR7 ;  /* 0x0000000716157e24 */ /* 0x001fe2000f8e020b */
[----:B------:R-:W-:-:S03]  /*10f0*/  IADD3 R18, P0, PT, R12, R18, RZ ;  /* 0x000000120c127210 */ /* 0x000fc60007f1e0ff */
[----:B------:R-:W-:-:S04]  /*1100*/  IMAD.WIDE R20, R21, 0x4, R16 ;  /* 0x0000000415147825 */ /* 0x000fc800078e0210 */
[----:B------:R-:W-:Y:S02]  /*1110*/  IMAD.X R19, RZ, RZ, R19, P0 ;  /* 0x000000ffff137224 */ /* 0x000fe400000e0613 */
[----:B------:R-:W4:Y:S04]  /*1120*/  LDG.E.CONSTANT R20, desc[UR8][R20.64] ;  /* 0x0000000814147981 */ /* 0x000f28000c1e9900 */
[----:B------:R-:W4:Y:S01]  /*1130*/  LDG.E R23, desc[UR8][R18.64] ;  /* 0x0000000812177981 */ /* 0x000f22000c1e1900 */
[----:B------:R-:W-:Y:S01]  /*1140*/  BSSY.RECONVERGENT B1, `(.L_x_20) ;  /* 0x0000018000017945 */ /* 0x000fe20003800200 */
[----:B------:R-:W-:Y:S01]  /*1150*/  IADD3 R24, PT, PT, R22, R5, RZ ;  /* 0x0000000516187210 */ /* 0x000fe20007ffe0ff */
[----:B------:R-:W-:Y:S01]  /*1160*/  IMAD.IADD R10, R5, 0x1, R10 ;  /* 0x00000001050a7824 */ /* 0x000fe200078e020a */
[----:B----4-:R-:W-:Y:S01]  /*1170*/  FMNMX R25, R23, R20, PT ;  /* 0x0000001417197209 */ /* 0x010fe20003800000 */
[----:B------:R-:W-:-:S03]  /*1180*/  FADD R23, R0, -R23 ;  /* 0x8000001700177221 */ /* 0x000fc60000000000 */
[----:B------:R-:W-:-:S04]  /*1190*/  FSETP.NEU.AND P0, PT, R25, R0, PT ;  /* 0x000000001900720b */ /* 0x000fc80003f0d000 */
[----:B------:R-:W-:-:S13]  /*11a0*/  FSETP.LTU.OR P0, PT, R23, R4, P0 ;  /* 0x000000041700720b */ /* 0x000fda0000709400 */
        /* <DEDUP_REMOVED lines=17> */
.L_x_21:
[----:B------:R-:W-:Y:S05]  /*12c0*/  BSYNC.RECONVERGENT B1 ;  /* 0x0000000000017941 */ /* 0x000fea0003800200 */
.L_x_20:
[----:B0-----:R-:W-:Y:S01]  /*12d0*/  IMAD R21, R24, R11, UR7 ;  /* 0x0000000718157e24 */ /* 0x001fe2000f8e020b */
[----:B------:R-:W-:-:S03]  /*12e0*/  IADD3 R18, P0, PT, R12, R18, RZ ;  /* 0x000000120c127210 */ /* 0x000fc60007f1e0ff */
[----:B------:R-:W-:-:S04]  /*12f0*/  IMAD.WIDE R20, R21, 0x4, R16 ;  /* 0x0000000415147825 */ /* 0x000fc800078e0210 */
[----:B------:R-:W-:Y:S02]  /*1300*/  IMAD.X R19, RZ, RZ, R19, P0 ;  /* 0x000000ffff137224 */ /* 0x000fe400000e0613 */
[----:B------:R-:W4:Y:S04]  /*1310*/  LDG.E.CONSTANT R20, desc[UR8][R20.64] ;  /* 0x0000000814147981 */ /* 0x000f28000c1e9900 */
[----:B------:R-:W4:Y:S01]  /*1320*/  LDG.E R25, desc[UR8][R18.64] ;  /* 0x0000000812197981 */ /* 0x000f22000c1e1900 */
[----:B------:R-:W-:-:S05]  /*1330*/  IADD3 R24, PT, PT, R24, R5, RZ ;  /* 0x0000000518187210 */ /* 0x000fca0007ffe0ff */
[----:B------:R-:W-:-:S04]  /*1340*/  IMAD R23, R24, R11, UR7 ;  /* 0x0000000718177e24 */ /* 0x000fc8000f8e020b */
[----:B------:R-:W-:-:S06]  /*1350*/  IMAD.WIDE R22, R23, 0x4, R16 ;  /* 0x0000000417167825 */ /* 0x000fcc00078e0210 */
[----:B------:R0:W5:Y:S01]  /*1360*/  LDG.E.CONSTANT R22, desc[UR8][R22.64] ;  /* 0x0000000816167981 */ /* 0x000162000c1e9900 */
[----:B------:R-:W-:Y:S01]  /*1370*/  IADD3 R16, P1, PT, R12, R18, RZ ;  /* 0x000000120c107210 */ /* 0x000fe20007f3e0ff */
[----:B------:R-:W-:Y:S01]  /*1380*/  BSSY.RECONVERGENT B1, `(.L_x_22) ;  /* 0x0000018000017945 */ /* 0x000fe20003800200 */
[----:B------:R-:W-:Y:S02]  /*1390*/  IADD3 R10, PT, PT, R10, R5, RZ ;  /* 0x000000050a0a7210 */ /* 0x000fe40007ffe0ff */
[----:B----4-:R-:W-:Y:S01]  /*13a0*/  FMNMX R17, R25, R20, PT ;  /* 0x0000001419117209 */ /* 0x010fe20003800000 */
[----:B------:R-:W-:-:S03]  /*13b0*/  FADD R25, R0, -R25 ;  /* 0x8000001900197221 */ /* 0x000fc60000000000 */
[----:B------:R-:W-:Y:S01]  /*13c0*/  FSETP.NEU.AND P0, PT, R17, R0, PT ;  /* 0x000000001100720b */ /* 0x000fe20003f0d000 */
[----:B------:R-:W-:-:S03]  /*13d0*/  IMAD.X R17, RZ, RZ, R19, P1 ;  /* 0x000000ffff117224 */ /* 0x000fc600008e0613 */
[----:B------:R-:W-:-:S13]  /*13e0*/  FSETP.LTU.OR P0, PT, R25, R4, P0 ;  /* 0x000000041900720b */ /* 0x000fda0000709400 */
[----:B0-----:R-:W-:Y:S05]  /*13f0*/  @P0 BRA `(.L_x_23) ;  /* 0x0000000000400947 */ /* 0x001fea0003800000 */
        /* <DEDUP_REMOVED lines=8> */
[----:B0-----:R-:W-:-:S04]  /*1480*/  LOP3.LUT R27, R27, UR4, RZ, 0xc0, !PT ;  /* 0x000000041b1b7c12 */ /* 0x001fc8000f8ec0ff */
[----:B------:R-:W0:Y:S01]  /*1490*/  POPC R18, R27 ;  /* 0x0000001b00127309 */ /* 0x000e220000000000 */
[----:B----4-:R-:W0:Y:S02]  /*14a0*/  SHFL.IDX PT, R19, R23, R26, 0x1f ;  /* 0x00001f1a17137589 */ /* 0x010e2400000e0000 */
[----:B0-----:R-:W-:-:S04]  /*14b0*/  IMAD.IADD R19, R19, 0x1, R18 ;  /* 0x0000000113137824 */ /* 0x001fc800078e0212 */
[----:B--2---:R-:W-:-:S04]  /*14c0*/  IMAD.WIDE R20, R19, 0x10, R14 ;  /* 0x0000001013147825 */ /* 0x004fc800078e020e */
[----:B---3--:R-:W-:Y:S01]  /*14d0*/  IMAD.WIDE R18, R19, 0x4, R6 ;  /* 0x0000000413127825 */ /* 0x008fe200078e0206 */
[----:B------:R0:W-:Y:S04]  /*14e0*/  STG.E.128 desc[UR8][R20.64], R8 ;  /* 0x0000000814007986 */ /* 0x0001e8000c101d08 */
[----:B------:R0:W-:Y:S02]  /*14f0*/  STG.E desc[UR8][R18.64], R2 ;  /* 0x0000000212007986 */ /* 0x0001e4000c101908 */
.L_x_23:
[----:B------:R-:W-:Y:S05]  /*1500*/  BSYNC.RECONVERGENT B1 ;  /* 0x0000000000017941 */ /* 0x000fea0003800200 */
.L_x_22:
[----:B------:R-:W4:Y:S01]  /*1510*/  LDG.E R17, desc[UR8][R16.64] ;  /* 0x0000000810117981 */ /* 0x000f22000c1e1900 */
[----:B------:R-:W-:Y:S01]  /*1520*/  BSSY.RECONVERGENT B1, `(.L_x_24) ;  /* 0x0000017000017945 */ /* 0x000fe20003800200 */
[----:B0-----:R-:W-:Y:S02]  /*1530*/  IADD3 R10, PT, PT, R10, R5, RZ ;  /* 0x000000050a0a7210 */ /* 0x001fe40007ffe0ff */
[----:B----45:R-:W-:Y:S01]  /*1540*/  FMNMX R19, R17, R22, PT ;  /* 0x0000001611137209 */ /* 0x030fe20003800000 */
        /* <DEDUP_REMOVED lines=15> */
[----:B0-----:R-:W-:-:S04]  /*1640*/  IMAD.IADD R17, R17, 0x1, R24 ;  /* 0x0000000111117824 */ /* 0x001fc800078e0218 */
[----:B--2---:R-:W-:-:S04]  /*1650*/  IMAD.WIDE R18, R17, 0x10, R14 ;  /* 0x0000001011127825 */ /* 0x004fc800078e020e */
[----:B---3--:R-:W-:Y:S01]  /*1660*/  IMAD.WIDE R16, R17, 0x4, R6 ;  /* 0x0000000411107825 */ /* 0x008fe200078e0206 */
[----:B------:R0:W-:Y:S04]  /*1670*/  STG.E.128 desc[UR8][R18.64], R8 ;  /* 0x0000000812007986 */ /* 0x0001e8000c101d08 */
[----:B------:R0:W-:Y:S02]  /*1680*/  STG.E desc[UR8][R16.64], R2 ;  /* 0x0000000210007986 */ /* 0x0001e4000c101908 */
.L_x_25:
[----:B------:R-:W-:Y:S05]  /*1690*/  BSYNC.RECONVERGENT B1 ;  /* 0x0000000000017941 */ /* 0x000fea0003800200 */
.L_x_24:
[----:B0-----:R-:W-:-:S04]  /*16a0*/  IADD3 R10, PT, PT, R10, R5, RZ ;  /* 0x000000050a0a7210 */ /* 0x001fc80007ffe0ff */
[----:B------:R-:W-:-:S13]  /*16b0*/  ISETP.GE.AND P0, PT, R10, R13, PT ;  /* 0x0000000d0a00720c */ /* 0x000fda0003f06270 */
[----:B------:R-:W-:Y:S05]  /*16c0*/  @!P0 BRA `(.L_x_26) ;  /* 0xfffffff800008947 */ /* 0x000fea000383ffff */
.L_x_12:
[----:B------:R-:W-:Y:S05]  /*16d0*/  BSYNC.RECONVERGENT B0 ;  /* 0x0000000000007941 */ /* 0x000fea0003800200 */
.L_x_11:
[----:B------:R-:W0:Y:S08]  /*16e0*/  LDC.64 R4, c[0x0][0x3b0] ;  /* 0x0000ec00ff047b82 */ /* 0x000e300000000a00 */
[----:B------:R-:W1:Y:S01]  /*16f0*/  LDC.64 R2, c[0x0][0x380] ;  /* 0x0000e000ff027b82 */ /* 0x000e620000000a00 */
[----:B0-----:R-:W-:-:S04]  /*1700*/  IMAD R4, R8, R4, R9 ;  /* 0x0000000408047224 */ /* 0x001fc800078e0209 */
[----:B------:R-:W-:-:S04]  /*1710*/  IMAD R5, R4, R5, UR7 ;  /* 0x0000000704057e24 */ /* 0x000fc8000f8e0205 */
[----:B-1----:R-:W-:Y:S01]  /*1720*/  IMAD.WIDE R2, R5, 0x4, R2 ;  /* 0x0000000405027825 */ /* 0x002fe200078e0202 */
[----:B------:R-:W-:Y:S06]  /*1730*/  BAR.SYNC.DEFER_BLOCKING 0x0 ;  /* 0x0000000000007b1d */ /* 0x000fec0000010000 */
[----:B------:R-:W-:Y:S01]  /*1740*/  STG.E desc[UR8][R2.64], R0 ;  /* 0x0000000002007986 */ /* 0x000fe2000c101908 */
[----:B------:R-:W-:Y:S05]  /*1750*/  EXIT ;  /* 0x000000000000794d */ /* 0x000fea0003800000 */
.L_x_27:
        /* <DEDUP_REMOVED lines=10> */
.L_x_56:


//--------------------- .text._Z23maxmin_threshold_kernelI6__halfEvPT_PKS1_P4int4S2_PiS1_iiiii --------------------------
	.section	.text._Z23maxmin_threshold_kernelI6__halfEvPT_PKS1_P4int4S2_PiS1_iiiii,"ax",@progbits
	.align	128
        .global         _Z23maxmin_threshold_kernelI6__halfEvPT_PKS1_P4int4S2_PiS1_iiiii
        .type           _Z23maxmin_threshold_kernelI6__halfEvPT_PKS1_P4int4S2_PiS1_iiiii,@function
        .size           _Z23maxmin_threshold_kernelI6__halfEvPT_PKS1_P4int4S2_PiS1_iiiii,(.L_x_57 - _Z23maxmin_threshold_kernelI6__halfEvPT_PKS1_P4int4S2_PiS1_iiiii)
        .other          _Z23maxmin_threshold_kernelI6__halfEvPT_PKS1_P4int4S2_PiS1_iiiii,@"STO_CUDA_ENTRY STV_DEFAULT"
_Z23maxmin_threshold_kernelI6__halfEvPT_PKS1_P4int4S2_PiS1_iiiii:
.text._Z23maxmin_threshold_kernelI6__halfEvPT_PKS1_P4int4S2_PiS1_iiiii:
[----:B------:R-:W-:Y:S08]  /*0000*/  LDC R1, c[0x0][0x37c] ;  /* 0x0000df00ff017b82 */ /* 0x000ff00000000800 */
[----:B------:R-:W0:Y:S01]  /*0010*/  LDC.64 R6, c[0x0][0x3b8] ;  /* 0x0000ee00ff067b82 */ /* 0x000e220000000a00 */
[----:B------:R-:W1:Y:S01]  /*0020*/  S2R R10, SR_TID.X ;  /* 0x00000000000a7919 */ /* 0x000e620000002100 */
[----:B------:R-:W2:Y:S01]  /*0030*/  LDCU.64 UR8, c[0x0][0x358] ;  /* 0x00006b00ff0877ac */ /* 0x000ea20008000a00 */
[----:B------:R-:W-:Y:S01]  /*0040*/  BSSY.RECONVERGENT B0, `(.L_x_28) ;  /* 0x0000081000007945 */ /* 0x000fe20003800200 */
[----:B------:R-:W-:Y:S01]  /*0050*/  IMAD.MOV.U32 R5, RZ, RZ, 0xfc00 ;  /* 0x0000fc00ff057424 */ /* 0x000fe200078e00ff */
[----:B------:R-:W3:Y:S03]  /*0060*/  S2R R9, SR_CTAID.Y ;  /* 0x0000000000097919 */ /* 0x000ee60000002600 */
[----:B------:R-:W4:Y:S08]  /*0070*/  LDC R13, c[0x0][0x360] ;  /* 0x0000d800ff0d7b82 */ /* 0x000f300000000800 */
[----:B------:R-:W0:Y:S02]  /*0080*/  S2UR UR7, SR_CTAID.X ;  /* 0x00000000000779c3 */ /* 0x000e240000002500 */
[----:B0-----:R-:W-:-:S04]  /*0090*/  MOV R8, R7 ;  /* 0x0000000700087202 */ /* 0x001fc80000000f00 */
[----:B------:R-:W-:-:S13]  /*00a0*/  ISETP.GE.AND P0, PT, R8, RZ, PT ;  /* 0x000000ff0800720c */ /* 0x000fda0003f06270 */
[----:B------:R-:W0:Y:S01]  /*00b0*/  @!P0 S2R R8, SR_CTAID.Z ;  /* 0x0000000000088919 */ /* 0x000e220000002700 */
[----:B-1----:R-:W-:-:S13]  /*00c0*/  ISETP.GE.AND P0, PT, R10, R6, PT ;  /* 0x000000060a00720c */ /* 0x002fda0003f06270 */
[----:B--234-:R-:W-:Y:S05]  /*00d0*/  @P0 BRA `(.L_x_29) ;  /* 0x0000000400dc0947 */ /* 0x01cfea0003800000 */
[----:B------:R-:W1:Y:S01]  /*00e0*/  I2F.U32.RP R11, R13 ;  /* 0x0000000d000b7306 */ /* 0x000e620000209000 */
[----:B------:R-:W-:Y:S01]  /*00f0*/  IADD3 R7, PT, PT, R10, R13, RZ ;  /* 0x0000000d0a077210 */ /* 0x000fe20007ffe0ff */
[----:B------:R-:W0:Y:S01]  /*0100*/  LDCU UR4, c[0x0][0x3b0] ;  /* 0x00007600ff0477ac */ /* 0x000e220008000800 */
[----:B------:R-:W-:Y:S01]  /*0110*/  ISETP.NE.U32.AND P2, PT, R13, RZ, PT ;  /* 0x000000ff0d00720c */ /* 0x000fe20003f45070 */
[----:B------:R-:W-:Y:S01]  /*0120*/  BSSY.RECONVERGENT B1, `(.L_x_30) ;  /* 0x0000036000017945 */ /* 0x000fe20003800200 */
[CC--:B------:R-:W-:Y:S02]  /*0130*/  ISETP.GE.U32.AND P0, PT, R7.reuse, R6.reuse, PT ;  /* 0x000000060700720c */ /* 0x0c0fe40003f06070 */
[----:B------:R-:W-:Y:S01]  /*0140*/  VIMNMX.U32 R0, PT, PT, R7, R6, !PT ;  /* 0x0000000607007248 */ /* 0x000fe20007fe0000 */
[----:B-1----:R-:W1:Y:S02]  /*0150*/  MUFU.RCP R11, R11 ;  /* 0x0000000b000b7308 */ /* 0x002e640000001000 */
[----:B-1----:R-:W-:-:S06]  /*0160*/  IADD3 R2, PT, PT, R11, 0xffffffe, RZ ;  /* 0x0ffffffe0b027810 */ /* 0x002fcc0007ffe0ff */
[----:B------:R1:W2:Y:S02]  /*0170*/  F2I.FTZ.U32.TRUNC.NTZ R3, R2 ;  /* 0x0000000200037305 */ /* 0x0002a4000021f000 */
[----:B-1----:R-:W-:Y:S02]  /*0180*/  IMAD.MOV.U32 R2, RZ, RZ, RZ ;  /* 0x000000ffff027224 */ /* 0x002fe400078e00ff */
[----:B--2---:R-:W-:-:S04]  /*0190*/  IMAD.MOV R4, RZ, RZ, -R3 ;  /* 0x000000ffff047224 */ /* 0x004fc800078e0a03 */
[----:B------:R-:W-:Y:S01]  /*01a0*/  IMAD R15, R4, R13, RZ ;  /* 0x0000000d040f7224 */ /* 0x000fe200078e02ff */
[----:B------:R-:W-:-:S03]  /*01b0*/  SEL R4, RZ, 0x1, P0 ;  /* 0x00000001ff047807 */ /* 0x000fc60000000000 */
[----:B------:R-:W-:Y:S01]  /*01c0*/  IMAD.HI.U32 R3, R3, R15, R2 ;  /* 0x0000000f03037227 */ /* 0x000fe200078e0002 */
[----:B------:R-:W-:-:S03]  /*01d0*/  IADD3 R0, PT, PT, R0, -R7, -R4 ;  /* 0x8000000700007210 */ /* 0x000fc60007ffe804 */
[----:B------:R-:W-:Y:S02]  /*01e0*/  IMAD.MOV.U32 R7, RZ, RZ, R10 ;  /* 0x000000ffff077224 */ /* 0x000fe400078e000a */
[----:B------:R-:W-:-:S05]  /*01f0*/  IMAD.HI.U32 R3, R3, R0, RZ ;  /* 0x0000000003037227 */ /* 0x000fca00078e00ff */
[----:B------:R-:W-:-:S05]  /*0200*/  IADD3 R2, PT, PT, -R3, RZ, RZ ;  /* 0x000000ff03027210 */ /* 0x000fca0007ffe1ff */
[----:B------:R-:W-:-:S05]  /*0210*/  IMAD R0, R13, R2, R0 ;  /* 0x000000020d007224 */ /* 0x000fca00078e0200 */
[----:B------:R-:W-:-:S13]  /*0220*/  ISETP.GE.U32.AND P0, PT, R0, R13, PT ;  /* 0x0000000d0000720c */ /* 0x000fda0003f06070 */
[----:B------:R-:W-:Y:S01]  /*0230*/  @P0 IMAD.IADD R0, R0, 0x1, -R13 ;  /* 0x0000000100000824 */ /* 0x000fe200078e0a0d */
[----:B------:R-:W-:-:S04]  /*0240*/  @P0 IADD3 R3, PT, PT, R3, 0x1, RZ ;  /* 0x0000000103030810 */ /* 0x000fc80007ffe0ff */
[----:B------:R-:W-:-:S13]  /*0250*/  ISETP.GE.U32.AND P1, PT, R0, R13, PT ;  /* 0x0000000d0000720c */ /* 0x000fda0003f26070 */
[----:B------:R-:W-:Y:S01]  /*0260*/  @P1 VIADD R3, R3, 0x1 ;  /* 0x0000000103031836 */ /* 0x000fe20000000000 */
[----:B------:R-:W-:-:S04]  /*0270*/  @!P2 LOP3.LUT R3, RZ, R13, RZ, 0x33, !PT ;  /* 0x0000000dff03a212 */ /* 0x000fc800078e33ff */
[----:B------:R-:W-:Y:S01]  /*0280*/  IADD3 R2, PT, PT, R4, R3, RZ ;  /* 0x0000000304027210 */ /* 0x000fe20007ffe0ff */
[----:B0-----:R-:W-:-:S03]  /*0290*/  IMAD R3, R8, UR4, R9 ;  /* 0x0000000408037c24 */ /* 0x001fc6000f8e0209 */
[C---:B------:R-:W-:Y:S02]  /*02a0*/  LOP3.LUT R0, R2.reuse, 0x3, RZ, 0xc0, !PT ;  /* 0x0000000302007812 */ /* 0x040fe400078ec0ff */
[----:B------:R-:W-:Y:S02]  /*02b0*/  ISETP.GE.U32.AND P1, PT, R2, 0x3, PT ;  /* 0x000000030200780c */ /* 0x000fe40003f26070 */
[----:B------:R-:W-:-:S13]  /*02c0*/  ISETP.NE.AND P0, PT, R0, 0x3, PT ;  /* 0x000000030000780c */ /* 0x000fda0003f05270 */
[----:B------:R-:W-:Y:S05]  /*02d0*/  @!P0 BRA `(.L_x_31) ;  /* 0x0000000000688947 */ /* 0x000fea0003800000 */
[----:B------:R-:W0:Y:S01]  /*02e0*/  LDC R0, c[0x0][0x3b4] ;  /* 0x0000ed00ff007b82 */ /* 0x000e220000000800 */
[----:B------:R-:W-:Y:S01]  /*02f0*/  IADD3 R2, PT, PT, R2, 0x1, RZ ;  /* 0x0000000102027810 */ /* 0x000fe20007ffe0ff */
[-CC-:B------:R-:W-:Y:S02]  /*0300*/  IMAD R11, R8, R6.reuse, R10.reuse ;  /* 0x00000006080b7224 */ /* 0x180fe400078e020a */
[--C-:B------:R-:W-:Y:S01]  /*0310*/  IMAD R4, R3, R6, R10.reuse ;  /* 0x0000000603047224 */ /* 0x100fe200078e020a */
[----:B------:R-:W-:Y:S01]  /*0320*/  LOP3.LUT R2, R2, 0x3, RZ, 0xc0, !PT ;  /* 0x0000000302027812 */ /* 0x000fe200078ec0ff */
[----:B------:R-:W-:Y:S02]  /*0330*/  IMAD.MOV.U32 R7, RZ, RZ, R10 ;  /* 0x000000ffff077224 */ /* 0x000fe400078e000a */
[----:B------:R-:W1:Y:S01]  /*0340*/  LDC.64 R14, c[0x0][0x380] ;  /* 0x0000e000ff0e7b82 */ /* 0x000e620000000a00 */
[----:B------:R-:W-:-:S07]  /*0350*/  IADD3 R2, PT, PT, -R2, RZ, RZ ;  /* 0x000000ff02027210 */ /* 0x000fce0007ffe1ff */
[----:B------:R-:W2:Y:S01]  /*0360*/  LDC.64 R16, c[0x0][0x388] ;  /* 0x0000e200ff107b82 */ /* 0x000ea20000000a00 */
[----:B0-----:R-:W-:-:S07]  /*0370*/  IMAD R11, R11, R0, UR7 ;  /* 0x000000070b0b7e24 */ /* 0x001fce000f8e0200 */
.L_x_32:
[----:B-1----:R-:W-:-:S04]  /*0380*/  IMAD.WIDE R18, R4, 0x2, R14 ;  /* 0x0000000204127825 */ /* 0x002fc800078e020e */
[----:B--2---:R-:W-:Y:S02]  /*0390*/  IMAD.WIDE R20, R11, 0x2, R16 ;  /* 0x000000020b147825 */ /* 0x004fe400078e0210 */
[----:B------:R-:W2:Y:S04]  /*03a0*/  LDG.E.U16 R18, desc[UR8][R18.64] ;  /* 0x0000000812127981 */ /* 0x000ea8000c1e1500 */
[----:B------:R-:W3:Y:S01]  /*03b0*/  LDG.E.U16.CONSTANT R20, desc[UR8][R20.64] ;  /* 0x0000000814147981 */ /* 0x000ee2000c1e9500 */
[----:B------:R-:W-:Y:S01]  /*03c0*/  VIADD R2, R2, 0x1 ;  /* 0x0000000102027836 */ /* 0x000fe20000000000 */
[C---:B------:R-:W-:Y:S01]  /*03d0*/  IADD3 R7, PT, PT, R13.reuse, R7, RZ ;  /* 0x000000070d077210 */ /* 0x040fe20007ffe0ff */
[----:B------:R-:W-:Y:S02]  /*03e0*/  HADD2.F32 R5, -RZ, R5.H0_H0 ;  /* 0x20000005ff057230 */ /* 0x000fe40000004100 */
[C---:B------:R-:W-:Y:S01]  /*03f0*/  IMAD R11, R13.reuse, R0, R11 ;  /* 0x000000000d0b7224 */ /* 0x040fe200078e020b */
[----:B------:R-:W-:Y:S01]  /*0400*/  ISETP.NE.AND P0, PT, R2, RZ, PT ;  /* 0x000000ff0200720c */ /* 0x000fe20003f05270 */
[----:B------:R-:W-:-:S02]  /*0410*/  IMAD.IADD R4, R13, 0x1, R4 ;  /* 0x000000010d047824 */ /* 0x000fc400078e0204 */
[----:B--2---:R-:W-:Y:S02]  /*0420*/  HADD2.F32 R12, -RZ, R18.H0_H0 ;  /* 0x20000012ff0c7230 */ /* 0x004fe40000004100 */
[----:B---3--:R-:W-:-:S05]  /*0430*/  HADD2.F32 R23, -RZ, R20.H0_H0 ;  /* 0x20000014ff177230 */ /* 0x008fca0000004100 */
[----:B------:R-:W-:-:S04]  /*0440*/  FMNMX R12, R12, R23, PT ;  /* 0x000000170c0c7209 */ /* 0x000fc80003800000 */
[----:B------:R-:W-:-:S04]  /*0450*/  FMNMX R5, R5, R12, !PT ;  /* 0x0000000c05057209 */ /* 0x000fc80007800000 */
[----:B------:R-:W-:Y:S01]  /*0460*/  F2FP.F16.F32.PACK_AB R5, RZ, R5 ;  /* 0x00000005ff05723e */ /* 0x000fe200000000ff */
[----:B------:R-:W-:Y:S06]  /*0470*/  @P0 BRA `(.L_x_32) ;  /* 0xfffffffc00c00947 */ /* 0x000fec000383ffff */
.L_x_31:
[----:B------:R-:W-:Y:S05]  /*0480*/  BSYNC.RECONVERGENT B1 ;  /* 0x0000000000017941 */ /* 0x000fea0003800200 */
.L_x_30:
[----:B------:R-:W-:Y:S05]  /*0490*/  @!P1 BRA `(.L_x_29) ;  /* 0x0000000000ec9947 */ /* 0x000fea0003800000 */
[----:B------:R-:W0:Y:S01]  /*04a0*/  LDC R2, c[0x0][0x3b4] ;  /* 0x0000ed00ff027b82 */ /* 0x000e220000000800 */
[----:B------:R-:W-:-:S07]  /*04b0*/  SHF.L.U32 R0, R13, 0x1, RZ ;  /* 0x000000010d007819 */ /* 0x000fce00000006ff */
[----:B------:R-:W1:Y:S08]  /*04c0*/  LDC.64 R14, c[0x0][0x380] ;  /* 0x0000e000ff0e7b82 */ /* 0x000e700000000a00 */
[----:B------:R-:W2:Y:S02]  /*04d0*/  LDC.64 R16, c[0x0][0x388] ;  /* 0x0000e200ff107b82 */ /* 0x000ea40000000a00 */
.L_x_33:
[-CC-:B------:R-:W-:Y:S02]  /*04e0*/  IMAD R4, R8, R6.reuse, R7.reuse ;  /* 0x0000000608047224 */ /* 0x180fe400078e0207 */
[----:B------:R-:W-:Y:S02]  /*04f0*/  IMAD R19, R3, R6, R7 ;  /* 0x0000000603137224 */ /* 0x000fe400078e0207 */
[----:B0-----:R-:W-:Y:S02]  /*0500*/  IMAD R27, R4, R2, UR7 ;  /* 0x00000007041b7e24 */ /* 0x001fe4000f8e0202 */
[----:B-1----:R-:W-:-:S04]  /*0510*/  IMAD.WIDE R18, R19, 0x2, R14 ;  /* 0x0000000213127825 */ /* 0x002fc800078e020e */
[----:B--2---:R-:W-:-:S04]  /*0520*/  IMAD.WIDE R26, R27, 0x2, R16 ;  /* 0x000000021b1a7825 */ /* 0x004fc800078e0210 */
[----:B------:R-:W-:Y:S01]  /*0530*/  IMAD.IADD R12, R4, 0x1, R13 ;  /* 0x00000001040c7824 */ /* 0x000fe200078e020d */
[----:B------:R-:W2:Y:S04]  /*0540*/  LDG.E.U16.CONSTANT R11, desc[UR8][R26.64] ;  /* 0x000000081a0b7981 */ /* 0x000ea8000c1e9500 */
[----:B------:R0:W3:Y:S01]  /*0550*/  LDG.E.U16 R4, desc[UR8][R18.64] ;  /* 0x0000000812047981 */ /* 0x0000e2000c1e1500 */
[----:B------:R-:W-:Y:S01]  /*0560*/  IMAD R25, R12, R2, UR7 ;  /* 0x000000070c197e24 */ /* 0x000fe2000f8e0202 */
[----:B------:R-:W-:-:S03]  /*0570*/  IADD3 R22, P0, PT, R0, R18, RZ ;  /* 0x0000001200167210 */ /* 0x000fc60007f1e0ff */
[----:B------:R-:W-:Y:S01]  /*0580*/  IMAD.WIDE R24, R25, 0x2, R16 ;  /* 0x0000000219187825 */ /* 0x000fe200078e0210 */
[----:B------:R-:W-:-:S03]  /*0590*/  IADD3.X R23, PT, PT, RZ, R19, RZ, P0, !PT ;  /* 0x00000013ff177210 */ /* 0x000fc600007fe4ff */
[----:B------:R-:W-:Y:S01]  /*05a0*/  IMAD.IADD R29, R12, 0x1, R13 ;  /* 0x000000010c1d7824 */ /* 0x000fe200078e020d */
[----:B------:R1:W4:Y:S04]  /*05b0*/  LDG.E.U16.CONSTANT R28, desc[UR8][R24.64] ;  /* 0x00000008181c7981 */ /* 0x000328000c1e9500 */
[----:B------:R-:W5:Y:S01]  /*05c0*/  LDG.E.U16 R12, desc[UR8][R22.64] ;  /* 0x00000008160c7981 */ /* 0x000f62000c1e1500 */
[----:B------:R-:W-:Y:S01]  /*05d0*/  IMAD R21, R29, R2, UR7 ;  /* 0x000000071d157e24 */ /* 0x000fe2000f8e0202 */
[----:B------:R-:W-:-:S03]  /*05e0*/  IADD3 R20, P0, PT, R0, R22, RZ ;  /* 0x0000001600147210 */ /* 0x000fc60007f1e0ff */
[----:B0-----:R-:W-:Y:S01]  /*05f0*/  IMAD.WIDE R18, R21, 0x2, R16 ;  /* 0x0000000215127825 */ /* 0x001fe200078e0210 */
[----:B------:R-:W-:-:S03]  /*0600*/  IADD3.X R21, PT, PT, RZ, R23, RZ, P0, !PT ;  /* 0x00000017ff157210 */ /* 0x000fc600007fe4ff */
[----:B------:R-:W-:Y:S02]  /*0610*/  IMAD.IADD R27, R29, 0x1, R13 ;  /* 0x000000011d1b7824 */ /* 0x000fe400078e020d */
[----:B------:R-:W5:Y:S04]  /*0620*/  LDG.E.U16.CONSTANT R18, desc[UR8][R18.64] ;  /* 0x0000000812127981 */ /* 0x000f68000c1e9500 */
[----:B------:R-:W5:Y:S01]  /*0630*/  LDG.E.U16 R29, desc[UR8][R20.64] ;  /* 0x00000008141d7981 */ /* 0x000f62000c1e1500 */
[----:B------:R-:W-:Y:S01]  /*0640*/  IMAD R27, R27, R2, UR7 ;  /* 0x000000071b1b7e24 */ /* 0x000fe2000f8e0202 */
[----:B------:R-:W-:-:S03]  /*0650*/  IADD3 R26, P0, PT, R0, R20, RZ ;  /* 0x00000014001a7210 */ /* 0x000fc60007f1e0ff */
[----:B-1----:R-:W-:Y:S01]  /*0660*/  IMAD.WIDE R24, R27, 0x2, R16 ;  /* 0x000000021b187825 */ /* 0x002fe200078e0210 */
[----:B------:R-:W-:-:S05]  /*0670*/  IADD3.X R27, PT, PT, RZ, R21, RZ, P0, !PT ;  /* 0x00000015ff1b7210 */ /* 0x000fca00007fe4ff */
[----:B------:R-:W5:Y:S04]  /*0680*/  LDG.E.U16.CONSTANT R24, desc[UR8][R24.64] ;  /* 0x0000000818187981 */ /* 0x000f68000c1e9500 */
[----:B------:R-:W5:Y:S01]  /*0690*/  LDG.E.U16 R26, desc[UR8][R26.64] ;  /* 0x000000081a1a7981 */ /* 0x000f62000c1e1500 */
[----:B------:R-:W-:Y:S02]  /*06a0*/  HADD2.F32 R5, -RZ, R5.H0_H0 ;  /* 0x20000005ff057230 */ /* 0x000fe40000004100 */
[----:B------:R-:W-:-:S05]  /*06b0*/  IMAD R7, R13, 0x4, R7 ;  /* 0x000000040d077824 */ /* 0x000fca00078e0207 */
[----:B------:R-:W-:Y:S01]  /*06c0*/  ISETP.GE.AND P0, PT, R7, R6, PT ;  /* 0x000000060700720c */ /* 0x000fe20003f06270 */
[----:B--2---:R-:W-:Y:S02]  /*06d0*/  HADD2.F32 R11, -RZ, R11.H0_H0 ;  /* 0x2000000bff0b7230 */ /* 0x004fe40000004100 */
[----:B---3--:R-:W-:-:S05]  /*06e0*/  HADD2.F32 R4, -RZ, R4.H0_H0 ;  /* 0x20000004ff047230 */ /* 0x008fca0000004100 */
[----:B------:R-:W-:-:S04]  /*06f0*/  FMNMX R4, R4, R11, PT ;  /* 0x0000000b04047209 */ /* 0x000fc80003800000 */
[----:B------:R-:W-:Y:S01]  /*0700*/  FMNMX R4, R5, R4, !PT ;  /* 0x0000000405047209 */ /* 0x000fe20007800000 */
[----:B----4-:R-:W-:-:S03]  /*0710*/  HADD2.F32 R5, -RZ, R28.H0_H0 ;  /* 0x2000001cff057230 */ /* 0x010fc60000004100 */
[----:B------:R-:W-:Y:S01]  /*0720*/  F2FP.F16.F32.PACK_AB R4, RZ, R4 ;  /* 0x00000004ff04723e */ /* 0x000fe200000000ff */
[----:B-----5:R-:W-:-:S04]  /*0730*/  HADD2.F32 R12, -RZ, R12.H0_H0 ;  /* 0x2000000cff0c7230 */ /* 0x020fc80000004100 */
[----:B------:R-:W-:Y:S01]  /*0740*/  HADD2.F32 R4, -RZ, R4.H0_H0 ;  /* 0x20000004ff047230 */ /* 0x000fe20000004100 */
[----:B------:R-:W-:-:S04]  /*0750*/  FMNMX R5, R12, R5, PT ;  /* 0x000000050c057209 */ /* 0x000fc80003800000 */
[----:B------:R-:W-:Y:S01]  /*0760*/  FMNMX R4, R4, R5, !PT ;  /* 0x0000000504047209 */ /* 0x000fe20007800000 */
[----:B------:R-:W-:-:S03]  /*0770*/  HADD2.F32 R18, -RZ, R18.H0_H0 ;  /* 0x20000012ff127230 */ /* 0x000fc60000004100 */
[----:B------:R-:W-:Y:S01]  /*0780*/  F2FP.F16.F32.PACK_AB R4, RZ, R4 ;  /* 0x00000004ff04723e */ /* 0x000fe200000000ff */
[----:B------:R-:W-:-:S04]  /*0790*/  HADD2.F32 R29, -RZ, R29.H0_H0 ;  /* 0x2000001dff1d7230 */ /* 0x000fc80000004100 */
        /* <DEDUP_REMOVED lines=8> */
[----:B------:R-:W-:-:S04]  /*0820*/  FMNMX R5, R4, R5, !PT ;  /* 0x0000000504057209 */ /* 0x000fc80007800000 */
[----:B------:R-:W-:Y:S01]  /*0830*/  F2FP.F16.F32.PACK_AB R5, RZ, R5 ;  /* 0x00000005ff05723e */ /* 0x000fe200000000ff */
[----:B------:R-:W-:Y:S06]  /*0840*/  @!P0 BRA `(.L_x_33) ;  /* 0xfffffffc00248947 */ /* 0x000fec000383ffff */
.L_x_29:
[----:B------:R-:W-:Y:S05]  /*0850*/  BSYNC.RECONVERGENT B0 ;  /* 0x0000000000007941 */ /* 0x000fea0003800200 */
.L_x_28:
[----:B------:R-:W1:Y:S01]  /*0860*/  S2UR UR5, SR_CgaCtaId ;  /* 0x00000000000579c3 */ /* 0x000e620000008800 */
[----:B------:R-:W-:Y:S01]  /*0870*/  UMOV UR4, 0x400 ;  /* 0x0000040000047882 */ /* 0x000fe20000000000 */
[----:B------:R-:W-:Y:S01]  /*0880*/  ISETP.GE.U32.AND P0, PT, R13, 0x2, PT ;  /* 0x000000020d00780c */ /* 0x000fe20003f06070 */
[----:B-1----:R-:W-:-:S06]  /*0890*/  ULEA UR4, UR5, UR4, 0x18 ;  /* 0x0000000405047291 */ /* 0x002fcc000f8ec0ff */
[----:B------:R-:W-:-:S05]  /*08a0*/  LEA R4, R10, UR4, 0x1 ;  /* 0x000000040a047c11 */ /* 0x000fca000f8e08ff */
[----:B------:R1:W-:Y:S01]  /*08b0*/  STS.U16 [R4], R5 ;  /* 0x0000000504007388 */ /* 0x0003e20000000400 */
[----:B------:R-:W-:Y:S06]  /*08c0*/  BAR.SYNC.DEFER_BLOCKING 0x0 ;  /* 0x0000000000007b1d */ /* 0x000fec0000010000 */
[----:B------:R-:W-:Y:S05]  /*08d0*/  @!P0 BRA `(.L_x_34) ;  /* 0x0000000000488947 */ /* 0x000fea0003800000 */
[----:B------:R-:W2:Y:S02]  /*08e0*/  LDCU UR4, c[0x0][0x360] ;  /* 0x00006c00ff0477ac */ /* 0x000ea40008000800 */
.L_x_37:
[----:B--2---:R-:W-:Y:S01]  /*08f0*/  USHF.R.U32.HI UR5, URZ, 0x1, UR4 ;  /* 0x00000001ff057899 */ /* 0x004fe20008011604 */
[----:B------:R-:W-:Y:S05]  /*0900*/  BSSY.RECONVERGENT B0, `(.L_x_35) ;  /* 0x000000b000007945 */ /* 0x000fea0003800200 */
[----:B------:R-:W-:-:S13]  /*0910*/  ISETP.GE.U32.AND P0, PT, R10, UR5, PT ;  /* 0x000000050a007c0c */ /* 0x000fda000bf06070 */
[----:B------:R-:W-:Y:S05]  /*0920*/  @P0 BRA `(.L_x_36) ;  /* 0x0000000000200947 */ /* 0x000fea0003800000 */
[----:B------:R-:W-:Y:S01]  /*0930*/  ULOP3.LUT UR6, UR4, 0x7fe, URZ, 0xc0, !UPT ;  /* 0x000007fe04067892 */ /* 0x000fe2000f8ec0ff */
[----:B------:R-:W2:Y:S08]  /*0940*/  LDS.U16 R0, [R4] ;  /* 0x0000000004007984 */ /* 0x000eb00000000400 */
[----:B------:R-:W3:Y:S01]  /*0950*/  LDS.U16 R2, [R4+UR6] ;  /* 0x0000000604027984 */ /* 0x000ee20008000400 */
[----:B--2---:R-:W-:-:S02]  /*0960*/  HADD2.F32 R0, -RZ, R0.H0_H0 ;  /* 0x20000000ff007230 */ /* 0x004fc40000004100 */
[----:B---3--:R-:W-:-:S05]  /*0970*/  HADD2.F32 R3, -RZ, R2.H0_H0 ;  /* 0x20000002ff037230 */ /* 0x008fca0000004100 */
[----:B------:R-:W-:-:S04]  /*0980*/  FMNMX R0, R0, R3, !PT ;  /* 0x0000000300007209 */ /* 0x000fc80007800000 */
[----:B------:R-:W-:-:S05]  /*0990*/  F2FP.F16.F32.PACK_AB R0, RZ, R0 ;  /* 0x00000000ff00723e */ /* 0x000fca00000000ff */
[----:B------:R2:W-:Y:S02]  /*09a0*/  STS.U16 [R4], R0 ;  /* 0x0000000004007388 */ /* 0x0005e40000000400 */
.L_x_36:
[----:B------:R-:W-:Y:S05]  /*09b0*/  BSYNC.RECONVERGENT B0 ;  /* 0x0000000000007941 */ /* 0x000fea0003800200 */
.L_x_35:
[----:B------:R-:W-:Y:S01]  /*09c0*/  BAR.SYNC.DEFER_BLOCKING 0x0 ;  /* 0x0000000000007b1d */ /* 0x000fe20000010000 */
[----:B------:R-:W-:-:S05]  /*09d0*/  UISETP.GT.U32.AND UP0, UPT, UR4, 0x3, UPT ;  /* 0x000000030400788c */ /* 0x000fca000bf04070 */
[----:B------:R-:W-:-:S04]  /*09e0*/  UMOV UR4, UR5 ;  /* 0x0000000500047c82 */ /* 0x000fc80008000000 */
[----:B------:R-:W-:Y:S05]  /*09f0*/  BRA.U UP0, `(.L_x_37) ;  /* 0xfffffffd00bc7547 */ /* 0x000fea000b83ffff */
.L_x_34:
[----:B------:R-:W3:Y:S01]  /*0a00*/  S2UR UR5, SR_CgaCtaId ;  /* 0x00000000000579c3 */ /* 0x000ee20000008800 */
[----:B------:R-:W-:Y:S01]  /*0a10*/  UMOV UR4, 0x400 ;  /* 0x0000040000047882 */ /* 0x000fe20000000000 */
[----:B------:R-:W4:Y:S01]  /*0a20*/  LDCU UR6, c[0x0][0x3b4] ;  /* 0x00007680ff0677ac */ /* 0x000f220008000800 */
[----:B------:R-:W-:Y:S01]  /*0a30*/  BSSY.RECONVERGENT B0, `(.L_x_38) ;  /* 0x00000ed000007945 */ /* 0x000fe20003800200 */
[----:B---3--:R-:W-:Y:S01]  /*0a40*/  ULEA UR4, UR5, UR4, 0x18 ;  /* 0x0000000405047291 */ /* 0x008fe2000f8ec0ff */
[----:B------:R-:W3:Y:S08]  /*0a50*/  LDCU UR5, c[0x0][0x3b8] ;  /* 0x00007700ff0577ac */ /* 0x000ef00008000800 */
[----:B-12---:R-:W1:Y:S01]  /*0a60*/  LDS.U16 R4, [UR4] ;  /* 0x00000004ff047984 */ /* 0x006e620008000400 */
[----:B------:R-:W-:Y:S01]  /*0a70*/  BAR.SYNC.DEFER_BLOCKING 0x0 ;  /* 0x0000000000007b1d */ /* 0x000fe20000010000 */
[----:B---3--:R-:W-:-:S13]  /*0a80*/  ISETP.GE.AND P0, PT, R10, UR5, PT ;  /* 0x000000050a007c0c */ /* 0x008fda000bf06270 */
[----:B----4-:R-:W-:Y:S05]  /*0a90*/  @P0 BRA `(.L_x_39) ;  /* 0x0000000c00980947 */ /* 0x010fea0003800000 */
[----:B------:R-:W2:Y:S01]  /*0aa0*/  I2F.U32.RP R11, R13 ;  /* 0x0000000d000b7306 */ /* 0x000ea20000209000 */
[----:B------:R-:W-:Y:S01]  /*0ab0*/  IADD3 R6, PT, PT, R10, R13, RZ ;  /* 0x0000000d0a067210 */ /* 0x000fe20007ffe0ff */
[----:B------:R-:W0:Y:S01]  /*0ac0*/  LDCU UR4, c[0x0][0x3b0] ;  /* 0x00007600ff0477ac */ /* 0x000e220008000800 */
[----:B------:R-:W-:Y:S01]  /*0ad0*/  ISETP.NE.U32.AND P2, PT, R13, RZ, PT ;  /* 0x000000ff0d00720c */ /* 0x000fe20003f45070 */
[----:B------:R-:W-:Y:S01]  /*0ae0*/  BSSY.RECONVERGENT B1, `(.L_x_40) ;  /* 0x000004c000017945 */ /* 0x000fe20003800200 */
[C---:B------:R-:W-:Y:S02]  /*0af0*/  ISETP.GE.AND P0, PT, R6.reuse, UR5, PT ;  /* 0x0000000506007c0c */ /* 0x040fe4000bf06270 */
[----:B------:R-:W-:Y:S02]  /*0b00*/  VIMNMX R0, PT, PT, R6, UR5, !PT ;  /* 0x0000000506007c48 */ /* 0x000fe4000ffe0100 */
[----:B------:R-:W-:-:S04]  /*0b10*/  SEL R7, RZ, 0x1, P0 ;  /* 0x00000001ff077807 */ /* 0x000fc80000000000 */
[----:B------:R-:W-:Y:S01]  /*0b20*/  IADD3 R0, PT, PT, R0, -R6, -R7 ;  /* 0x8000000600007210 */ /* 0x000fe20007ffe807 */
[----:B--2---:R-:W2:Y:S02]  /*0b30*/  MUFU.RCP R11, R11 ;  /* 0x0000000b000b7308 */ /* 0x004ea40000001000 */
[----:B--2---:R-:W-:-:S06]  /*0b40*/  IADD3 R2, PT, PT, R11, 0xffffffe, RZ ;  /* 0x0ffffffe0b027810 */ /* 0x004fcc0007ffe0ff */
[----:B------:R2:W3:Y:S02]  /*0b50*/  F2I.FTZ.U32.TRUNC.NTZ R3, R2 ;  /* 0x0000000200037305 */ /* 0x0004e4000021f000 */
[----:B--2---:R-:W-:Y:S02]  /*0b60*/  IMAD.MOV.U32 R2, RZ, RZ, RZ ;  /* 0x000000ffff027224 */ /* 0x004fe400078e00ff */
[----:B---3--:R-:W-:-:S04]  /*0b70*/  IMAD.MOV R12, RZ, RZ, -R3 ;  /* 0x000000ffff0c7224 */ /* 0x008fc800078e0a03 */
[----:B------:R-:W-:-:S04]  /*0b80*/  IMAD R15, R12, R13, RZ ;  /* 0x0000000d0c0f7224 */ /* 0x000fc800078e02ff */
[----:B------:R-:W-:-:S04]  /*0b90*/  IMAD.HI.U32 R15, R3, R15, R2 ;  /* 0x0000000f030f7227 */ /* 0x000fc800078e0002 */
[----:B0-----:R-:W-:Y:S02]  /*0ba0*/  IMAD R3, R8, UR4, R9 ;  /* 0x0000000408037c24 */ /* 0x001fe4000f8e0209 */
[----:B------:R-:W-:-:S05]  /*0bb0*/  IMAD.HI.U32 R6, R15, R0, RZ ;  /* 0x000000000f067227 */ /* 0x000fca00078e00ff */
[----:B------:R-:W-:-:S05]  /*0bc0*/  IADD3 R2, PT, PT, -R6, RZ, RZ ;  /* 0x000000ff06027210 */ /* 0x000fca0007ffe1ff */
[----:B------:R-:W-:-:S05]  /*0bd0*/  IMAD R0, R13, R2, R0 ;  /* 0x000000020d007224 */ /* 0x000fca00078e0200 */
[----:B------:R-:W-:-:S13]  /*0be0*/  ISETP.GE.U32.AND P0, PT, R0, R13, PT ;  /* 0x0000000d0000720c */ /* 0x000fda0003f06070 */
[----:B------:R-:W-:Y:S01]  /*0bf0*/  @P0 IADD3 R0, PT, PT, R0, -R13, RZ ;  /* 0x8000000d00000210 */ /* 0x000fe20007ffe0ff */
[----:B------:R-:W-:-:S03]  /*0c00*/  @P0 VIADD R6, R6, 0x1 ;  /* 0x0000000106060836 */ /* 0x000fc60000000000 */
[----:B------:R-:W-:Y:S02]  /*0c10*/  ISETP.GE.U32.AND P1, PT, R0, R13, PT ;  /* 0x0000000d0000720c */ /* 0x000fe40003f26070 */
[----:B------:R-:W0:Y:S11]  /*0c20*/  LDC.U16 R0, c[0x0][0x3a8] ;  /* 0x0000ea00ff007b82 */ /* 0x000e360000000400 */
[----:B------:R-:W-:-:S02]  /*0c30*/  @P1 IADD3 R6, PT, PT, R6, 0x1, RZ ;  /* 0x0000000106061810 */ /* 0x000fc40007ffe0ff */
[----:B------:R-:W-:-:S04]  /*0c40*/  @!P2 LOP3.LUT R6, RZ, R13, RZ, 0x33, !PT ;  /* 0x0000000dff06a212 */ /* 0x000fc800078e33ff */
[----:B------:R-:W-:-:S04]  /*0c50*/  IADD3 R6, PT, PT, R7, R6, RZ ;  /* 0x0000000607067210 */ /* 0x000fc80007ffe0ff */
[----:B------:R-:W-:Y:S01]  /*0c60*/  LOP3.LUT R2, R6, 0x3, RZ, 0xc0, !PT ;  /* 0x0000000306027812 */ /* 0x000fe200078ec0ff */
[----:B0-----:R-:W-:-:S03]  /*0c70*/  HADD2.F32 R0, -RZ, R0.H0_H0 ;  /* 0x20000000ff007230 */ /* 0x001fc60000004100 */
[----:B------:R-:W-:Y:S01]  /*0c80*/  ISETP.NE.AND P0, PT, R2, 0x3, PT ;  /* 0x000000030200780c */ /* 0x000fe20003f05270 */
[----:B-1----:R-:W-:-:S12]  /*0c90*/  HADD2.F32 R2, -RZ, R4.H0_H0 ;  /* 0x20000004ff027230 */ /* 0x002fd80000004100 */
[----:B------:R-:W-:Y:S05]  /*0ca0*/  @!P0 BRA `(.L_x_41) ;  /* 0x0000000000bc8947 */ /* 0x000fea0003800000 */
[----:B------:R-:W0:Y:S01]  /*0cb0*/  LDC R19, c[0x0][0x3b4] ;  /* 0x0000ed00ff137b82 */ /* 0x000e220000000800 */
[----:B------:R-:W-:Y:S02]  /*0cc0*/  VIADD R7, R6, 0x1 ;  /* 0x0000000106077836 */ /* 0x000fe40000000000 */
[----:B------:R-:W-:-:S03]  /*0cd0*/  IMAD R12, R8, UR5, R10 ;  /* 0x00000005080c7c24 */ /* 0x000fc6000f8e020a */
[----:B------:R-:W-:Y:S01]  /*0ce0*/  LOP3.LUT R22, R7, 0x3, RZ, 0xc0, !PT ;  /* 0x0000000307167812 */ /* 0x000fe200078ec0ff */
[----:B------:R-:W-:Y:S01]  /*0cf0*/  IMAD R7, R3, UR5, R10 ;  /* 0x0000000503077c24 */ /* 0x000fe2000f8e020a */
[----:B------:R-:W1:Y:S02]  /*0d00*/  LDC.64 R14, c[0x0][0x390] ;  /* 0x0000e400ff0e7b82 */ /* 0x000e640000000a00 */
[----:B------:R-:W-:-:S06]  /*0d10*/  IADD3 R22, PT, PT, -R22, RZ, RZ ;  /* 0x000000ff16167210 */ /* 0x000fcc0007ffe1ff */
[----:B------:R-:W2:Y:S08]  /*0d20*/  LDC.64 R16, c[0x0][0x398] ;  /* 0x0000e600ff107b82 */ /* 0x000eb00000000a00 */
[----:B------:R-:W3:Y:S01]  /*0d30*/  LDC R11, c[0x0][0x3b4] ;  /* 0x0000ed00ff0b7b82 */ /* 0x000ee20000000800 */
[----:B0-----:R-:W-:-:S07]  /*0d40*/  IMAD R12, R12, R19, UR7 ;  /* 0x000000070c0c7e24 */ /* 0x001fce000f8e0213 */
.L_x_44:
[----:B------:R-:W0:Y:S08]  /*0d50*/  LDC.64 R20, c[0x0][0x380] ;  /* 0x0000e000ff147b82 */ /* 0x000e300000000a00 */
[----:B------:R-:W4:Y:S01]  /*0d60*/  LDC.64 R18, c[0x0][0x388] ;  /* 0x0000e200ff127b82 */ /* 0x000f220000000a00 */
[----:B0-----:R-:W-:-:S06]  /*0d70*/  IMAD.WIDE R20, R7, 0x2, R20 ;  /* 0x0000000207147825 */ /* 0x001fcc00078e0214 */
[----:B------:R-:W5:Y:S01]  /*0d80*/  LDG.E.U16 R20, desc[UR8][R20.64] ;  /* 0x0000000814147981 */ /* 0x000f62000c1e1500 */
[----:B----4-:R-:W-:-:S06]  /*0d90*/  IMAD.WIDE R18, R12, 0x2, R18 ;  /* 0x000000020c127825 */ /* 0x010fcc00078e0212 */
[----:B------:R-:W4:Y:S01]  /*0da0*/  LDG.E.U16.CONSTANT R18, desc[UR8][R18.64] ;  /* 0x0000000812127981 */ /* 0x000f22000c1e9500 */
[----:B------:R-:W-:Y:S01]  /*0db0*/  IADD3 R22, PT, PT, R22, 0x1, RZ ;  /* 0x0000000116167810 */ /* 0x000fe20007ffe0ff */
[----:B------:R-:W-:Y:S01]  /*0dc0*/  BSSY.RECONVERGENT B2, `(.L_x_42) ;  /* 0x000001a000027945 */ /* 0x000fe20003800200 */
[----:B------:R-:W-:Y:S02]  /*0dd0*/  IMAD.IADD R7, R13, 0x1, R7 ;  /* 0x000000010d077824 */ /* 0x000fe400078e0207 */
[----:B------:R-:W-:Y:S01]  /*0de0*/  ISETP.NE.AND P1, PT, R22, RZ, PT ;  /* 0x000000ff1600720c */ /* 0x000fe20003f25270 */
[----:B-----5:R-:W-:Y:S02]  /*0df0*/  HADD2.F32 R23, -RZ, R20.H0_H0 ;  /* 0x20000014ff177230 */ /* 0x020fe40000004100 */
[----:B----4-:R-:W-:-:S05]  /*0e00*/  HADD2.F32 R24, -RZ, R18.H0_H0 ;  /* 0x20000012ff187230 */ /* 0x010fca0000004100 */
[----:B------:R-:W-:Y:S01]  /*0e10*/  FMNMX R25, R23, R24, PT ;  /* 0x0000001817197209 */ /* 0x000fe20003800000 */
[----:B------:R-:W-:-:S03]  /*0e20*/  FADD R23, R2, -R23 ;  /* 0x8000001702177221 */ /* 0x000fc60000000000 */
[----:B------:R-:W-:-:S04]  /*0e30*/  FSETP.NEU.AND P0, PT, R25, R2, PT ;  /* 0x000000021900720b */ /* 0x000fc80003f0d000 */
[----:B------:R-:W-:-:S13]  /*0e40*/  FSETP.LTU.OR P0, PT, R23, R0, P0 ;  /* 0x000000001700720b */ /* 0x000fda0000709400 */
[----:B------:R-:W-:Y:S05]  /*0e50*/  @P0 BRA `(.L_x_43) ;  /* 0x0000000000400947 */ /* 0x000fea0003800000 */
[----:B------:R-:W0:Y:S01]  /*0e60*/  S2R R19, SR_LANEID ;  /* 0x0000000000137919 */ /* 0x000e220000000000 */
[----:B------:R-:W-:Y:S01]  /*0e70*/  VOTEU.ANY UR4, UPT, PT ;  /* 0x0000000000047886 */ /* 0x000fe200038e0100 */
[----:B------:R-:W4:Y:S01]  /*0e80*/  LDC.64 R24, c[0x0][0x3a0] ;  /* 0x0000e800ff187b82 */ /* 0x000f220000000a00 */
[----:B------:R-:W0:Y:S08]  /*0e90*/  FLO.U32 R26, UR4 ;  /* 0x00000004001a7d00 */ /* 0x000e3000080e0000 */
[----:B------:R-:W4:Y:S01]  /*0ea0*/  POPC R23, UR4 ;  /* 0x0000000400177d09 */ /* 0x000f220008000000 */
[----:B0-----:R-:W-:-:S13]  /*0eb0*/  ISETP.EQ.U32.AND P0, PT, R26, R19, PT ;  /* 0x000000131a00720c */ /* 0x001fda0003f02070 */
[----:B----4-:R-:W4:Y:S01]  /*0ec0*/  @P0 ATOMG.E.ADD.STRONG.GPU PT, R23, desc[UR8][R24.64], R23 ;  /* 0x80000017181709a8 */ /* 0x010f2200081ef108 */
[----:B------:R-:W0:Y:S02]  /*0ed0*/  S2R R18, SR_LTMASK ;  /* 0x0000000000127919 */ /* 0x000e240000003900 */
[----:B0-----:R-:W-:-:S04]  /*0ee0*/  LOP3.LUT R27, R18, UR4, RZ, 0xc0, !PT ;  /* 0x00000004121b7c12 */ /* 0x001fc8000f8ec0ff */
[----:B------:R-:W0:Y:S01]  /*0ef0*/  POPC R18, R27 ;  /* 0x0000001b00127309 */ /* 0x000e220000000000 */
[----:B----4-:R-:W0:Y:S02]  /*0f00*/  SHFL.IDX PT, R21, R23, R26, 0x1f ;  /* 0x00001f1a17157589 */ /* 0x010e2400000e0000 */
[----:B0-----:R-:W-:-:S05]  /*0f10*/  IADD3 R21, PT, PT, R21, R18, RZ ;  /* 0x0000001215157210 */ /* 0x001fca0007ffe0ff */
[----:B-1----:R-:W-:-:S04]  /*0f20*/  IMAD.WIDE R18, R21, 0x10, R14 ;  /* 0x0000001015127825 */ /* 0x002fc800078e020e */
[----:B--2---:R-:W-:Y:S01]  /*0f30*/  IMAD.WIDE R20, R21, 0x2, R16 ;  /* 0x0000000215147825 */ /* 0x004fe200078e0210 */
[----:B---3--:R0:W-:Y:S04]  /*0f40*/  STG.E.128 desc[UR8][R18.64], R8 ;  /* 0x0000000812007986 */ /* 0x0081e8000c101d08 */
[----:B------:R0:W-:Y:S02]  /*0f50*/  STG.E.U16 desc[UR8][R20.64], R5 ;  /* 0x0000000514007986 */ /* 0x0001e4000c101508 */
.L_x_43:
[----:B------:R-:W-:Y:S05]  /*0f60*/  BSYNC.RECONVERGENT B2 ;  /* 0x0000000000027941 */ /* 0x000fea0003800200 */
.L_x_42:
[C---:B------:R-:W-:Y:S01]  /*0f70*/  IMAD R12, R13.reuse, UR6, R12 ;  /* 0x000000060d0c7c24 */ /* 0x040fe2000f8e020c */
[----:B0-----:R-:W-:Y:S01]  /*0f80*/  IADD3 R10, PT, PT, R13, R10, RZ ;  /* 0x0000000a0d0a7210 */ /* 0x001fe20007ffe0ff */
[----:B------:R-:W-:Y:S06]  /*0f90*/  @P1 BRA `(.L_x_44) ;  /* 0xfffffffc006c1947 */ /* 0x000fec000383ffff */
.L_x_41:
[----:B------:R-:W-:Y:S05]  /*0fa0*/  BSYNC.RECONVERGENT B1 ;  /* 0x0000000000017941 */ /* 0x000fea0003800200 */
.L_x_40:
[----:B------:R-:W-:-:S13]  /*0fb0*/  ISETP.GE.U32.AND P0, PT, R6, 0x3, PT ;  /* 0x000000030600780c */ /* 0x000fda0003f06070 */
[----:B------:R-:W-:Y:S05]  /*0fc0*/  @!P0 BRA `(.L_x_39) ;  /* 0x00000008004c8947 */ /* 0x000fea0003800000 */
[----:B-1----:R-:W0:Y:S01]  /*0fd0*/  LDC R15, c[0x0][0x3b8] ;  /* 0x0000ee00ff0f7b82 */ /* 0x002e220000000800 */
[----:B------:R-:W-:-:S07]  /*0fe0*/  IMAD.SHL.U32 R12, R13, 0x2, RZ ;  /* 0x000000020d0c7824 */ /* 0x000fce00078e00ff */
[----:B--2---:R-:W1:Y:S08]  /*0ff0*/  LDC.64 R16, c[0x0][0x380] ;  /* 0x0000e000ff107b82 */ /* 0x004e700000000a00 */
[----:B------:R-:W2:Y:S08]  /*1000*/  LDC.64 R6, c[0x0][0x388] ;  /* 0x0000e200ff067b82 */ /* 0x000eb00000000a00 */
[----:B---3--:R-:W3:Y:S02]  /*1010*/  LDC R11, c[0x0][0x3b4] ;  /* 0x0000ed00ff0b7b82 */ /* 0x008ee40000000800 */
.L_x_53:
[-CC-:B0-----:R-:W-:Y:S02]  /*1020*/  IMAD R22, R8, R15.reuse, R10.reuse ;  /* 0x0000000f08167224 */ /* 0x181fe400078e020a */
[----:B------:R-:W-:Y:S02]  /*1030*/  IMAD R21, R3, R15, R10 ;  /* 0x0000000f03157224 */ /* 0x000fe400078e020a */
[----:B---3--:R-:W-:Y:S02]  /*1040*/  IMAD R19, R22, R11, UR7 ;  /* 0x0000000716137e24 */ /* 0x008fe4000f8e020b */
[----:B-1----:R-:W-:-:S04]  /*1050*/  IMAD.WIDE R20, R21, 0x2, R16 ;  /* 0x0000000215147825 */ /* 0x002fc800078e0210 */
[----:B--2---:R-:W-:Y:S01]  /*1060*/  IMAD.WIDE R18, R19, 0x2, R6 ;  /* 0x0000000213127825 */ /* 0x004fe200078e0206 */
[----:B------:R-:W2:Y:S05]  /*1070*/  LDG.E.U16 R14, desc[UR8][R20.64] ;  /* 0x00000008140e7981 */ /* 0x000eaa000c1e1500 */
[----:B------:R-:W3:Y:S01]  /*1080*/  LDG.E.U16.CONSTANT R18, desc[UR8][R18.64] ;  /* 0x0000000812127981 */ /* 0x000ee2000c1e9500 */
[----:B------:R-:W-:Y:S01]  /*1090*/  BSSY.RECONVERGENT B1, `(.L_x_45) ;  /* 0x000001b000017945 */ /* 0x000fe20003800200 */
[----:B--2---:R-:W-:Y:S02]  /*10a0*/  HADD2.F32 R23, -RZ, R14.H0_H0 ;  /* 0x2000000eff177230 */ /* 0x004fe40000004100 */
[----:B---3--:R-:W-:-:S05]  /*10b0*/  HADD2.F32 R14, -RZ, R18.H0_H0 ;  /* 0x20000012ff0e7230 */ /* 0x008fca0000004100 */
[----:B------:R-:W-:Y:S01]  /*10c0*/  FMNMX R25, R23, R14, PT ;  /* 0x0000000e17197209 */ /* 0x000fe20003800000 */
[----:B------:R-:W-:Y:S01]  /*10d0*/  FADD R23, R2, -R23 ;  /* 0x8000001702177221 */ /* 0x000fe20000000000 */
[----:B------:R-:W-:Y:S02]  /*10e0*/  IADD3 R14, PT, PT, R22, R13, RZ ;  /* 0x0000000d160e7210 */ /* 0x000fe40007ffe0ff */
        /* <DEDUP_REMOVED lines=8> */
[----:B0-----:R-:W-:Y:S01]  /*1170*/  ISETP.EQ.U32.AND P0, PT, R24, R19, PT ;  /* 0x000000131800720c */ /* 0x001fe20003f02070 */
[----:B------:R-:W0:Y:S01]  /*1180*/  S2R R26, SR_LTMASK ;  /* 0x00000000001a7919 */ /* 0x000e220000003900 */
[----:B------:R-:W2:Y:S11]  /*1190*/  LDC.64 R18, c[0x0][0x390] ;  /* 0x0000e400ff127b82 */ /* 0x000eb60000000a00 */
[----:B-1----:R1:W3:Y:S02]  /*11a0*/  @P0 ATOMG.E.ADD.STRONG.GPU PT, R27, desc[UR8][R22.64], R27 ;  /* 0x8000001b161b09a8 */ /* 0x0022e400081ef108 */
[----:B-1----:R-:W1:Y:S01]  /*11b0*/  LDC.64 R22, c[0x0][0x398] ;  /* 0x0000e600ff167b82 */ /* 0x002e620000000a00 */
[----:B0-----:R-:W-:-:S06]  /*11c0*/  LOP3.LUT R26, R26, UR4, RZ, 0xc0, !PT ;  /* 0x000000041a1a7c12 */ /* 0x001fcc000f8ec0ff */
[----:B------:R-:W0:Y:S01]  /*11d0*/  POPC R26, R26 ;  /* 0x0000001a001a7309 */ /* 0x000e220000000000 */
[----:B---3--:R-:W0:Y:S02]  /*11e0*/  SHFL.IDX PT, R25, R27, R24, 0x1f ;  /* 0x00001f181b197589 */ /* 0x008e2400000e0000 */
[----:B0-----:R-:W-:-:S05]  /*11f0*/  IADD3 R25, PT, PT, R25, R26, RZ ;  /* 0x0000001a19197210 */ /* 0x001fca0007ffe0ff */
[----:B--2---:R-:W-:-:S04]  /*1200*/  IMAD.WIDE R18, R25, 0x10, R18 ;  /* 0x0000001019127825 */ /* 0x004fc800078e0212 */
[----:B-1----:R-:W-:Y:S01]  /*1210*/  IMAD.WIDE R22, R25, 0x2, R22 ;  /* 0x0000000219167825 */ /* 0x002fe200078e0216 */
[----:B------:R0:W-:Y:S04]  /*1220*/  STG.E.128 desc[UR8][R18.64], R8 ;  /* 0x0000000812007986 */ /* 0x0001e8000c101d08 */
[----:B------:R0:W-:Y:S02]  /*1230*/  STG.E.U16 desc[UR8][R22.64], R5 ;  /* 0x0000000516007986 */ /* 0x0001e4000c101508 */
.L_x_46:
[----:B------:R-:W-:Y:S05]  /*1240*/  BSYNC.RECONVERGENT B1 ;  /* 0x0000000000017941 */ /* 0x000fea0003800200 */
.L_x_45:
[----:B0-----:R-:W-:Y:S01]  /*1250*/  IMAD R23, R14, R11, UR7 ;  /* 0x000000070e177e24 */ /* 0x001fe2000f8e020b */
[----:B------:R-:W-:-:S03]  /*1260*/  IADD3 R18, P0, PT, R12, R20, RZ ;  /* 0x000000140c127210 */ /* 0x000fc60007f1e0ff */
[----:B------:R-:W-:-:S04]  /*1270*/  IMAD.WIDE R22, R23, 0x2, R6 ;  /* 0x0000000217167825 */ /* 0x000fc800078e0206 */
[----:B------:R-:W-:Y:S02]  /*1280*/  IMAD.X R19, RZ, RZ, R21, P0 ;  /* 0x000000ffff137224 */ /* 0x000fe400000e0615 */
[----:B------:R-:W2:Y:S04]  /*1290*/  LDG.E.U16.CONSTANT R22, desc[UR8][R22.64] ;  /* 0x0000000816167981 */ /* 0x000ea8000c1e9500 */
[----:B------:R-:W3:Y:S01]  /*12a0*/  LDG.E.U16 R20, desc[UR8][R18.64] ;  /* 0x0000000812147981 */ /* 0x000ee2000c1e1500 */
[----:B------:R-:W-:Y:S01]  /*12b0*/  BSSY.RECONVERGENT B1, `(.L_x_47) ;  /* 0x000001c000017945 */ /* 0x000fe20003800200 */
[----:B------:R-:W-:Y:S02]  /*12c0*/  IADD3 R14, PT, PT, R14, R13, RZ ;  /* 0x0000000d0e0e7210 */ /* 0x000fe40007ffe0ff */
[----:B------:R-:W-:Y:S01]  /*12d0*/  IADD3 R10, PT, PT, R13, R10, RZ ;  /* 0x0000000a0d0a7210 */ /* 0x000fe20007ffe0ff */
[----:B--2---:R-:W-:-:S02]  /*12e0*/  HADD2.F32 R24, -RZ, R22.H0_H0 ;  /* 0x20000016ff187230 */ /* 0x004fc40000004100 */
[----:B---3--:R-:W-:-:S05]  /*12f0*/  HADD2.F32 R21, -RZ, R20.H0_H0 ;  /* 0x20000014ff157230 */ /* 0x008fca0000004100 */
[----:B------:R-:W-:Y:S01]  /*1300*/  FMNMX R25, R21, R24, PT ;  /* 0x0000001815197209 */ /* 0x000fe20003800000 */
        /* <DEDUP_REMOVED lines=17> */
[----:B0-----:R-:W-:-:S04]  /*1420*/  IMAD.IADD R25, R25, 0x1, R26 ;  /* 0x0000000119197824 */ /* 0x001fc800078e021a */
[----:B--2---:R-:W-:-:S04]  /*1430*/  IMAD.WIDE R20, R25, 0x10, R20 ;  /* 0x0000001019147825 */ /* 0x004fc800078e0214 */
[----:B-1----:R-:W-:Y:S01]  /*1440*/  IMAD.WIDE R22, R25, 0x2, R22 ;  /* 0x0000000219167825 */ /* 0x002fe200078e0216 */
[----:B------:R0:W-:Y:S04]  /*1450*/  STG.E.128 desc[UR8][R20.64], R8 ;  /* 0x0000000814007986 */ /* 0x0001e8000c101d08 */
[----:B------:R0:W-:Y:S02]  /*1460*/  STG.E.U16 desc[UR8][R22.64], R5 ;  /* 0x0000000516007986 */ /* 0x0001e4000c101508 */
.L_x_48:
[----:B------:R-:W-:Y:S05]  /*1470*/  BSYNC.RECONVERGENT B1 ;  /* 0x0000000000017941 */ /* 0x000fea0003800200 */
.L_x_47:
[----:B0-----:R-:W-:Y:S01]  /*1480*/  IMAD R21, R14, R11, UR7 ;  /* 0x000000070e157e24 */ /* 0x001fe2000f8e020b */
[----:B------:R-:W-:-:S03]  /*1490*/  IADD3 R22, P0, PT, R12, R18, RZ ;  /* 0x000000120c167210 */ /* 0x000fc60007f1e0ff */
[----:B------:R-:W-:Y:S01]  /*14a0*/  IMAD.WIDE R20, R21, 0x2, R6 ;  /* 0x0000000215147825 */ /* 0x000fe200078e0206 */
[----:B------:R-:W-:-:S05]  /*14b0*/  IADD3.X R23, PT, PT, RZ, R19, RZ, P0, !PT ;  /* 0x00000013ff177210 */ /* 0x000fca00007fe4ff */
[----:B------:R-:W2:Y:S04]  /*14c0*/  LDG.E.U16.CONSTANT R20, desc[UR8][R20.64] ;  /* 0x0000000814147981 */ /* 0x000ea8000c1e9500 */
[----:B------:R-:W3:Y:S01]  /*14d0*/  LDG.E.U16 R18, desc[UR8][R22.64] ;  /* 0x0000000816127981 */ /* 0x000ee2000c1e1500 */
[----:B------:R-:W-:-:S05]  /*14e0*/  IADD3 R14, PT, PT, R14, R13, RZ ;  /* 0x0000000d0e0e7210 */ /* 0x000fca0007ffe0ff */
[----:B------:R-:W-:-:S04]  /*14f0*/  IMAD R25, R14, R11, UR7 ;  /* 0x000000070e197e24 */ /* 0x000fc8000f8e020b */
[----:B------:R-:W-:-:S05]  /*1500*/  IMAD.WIDE R24, R25, 0x2, R6 ;  /* 0x0000000219187825 */ /* 0x000fca00078e0206 */
[----:B------:R0:W5:Y:S01]  /*1510*/  LDG.E.U16.CONSTANT R14, desc[UR8][R24.64] ;  /* 0x00000008180e7981 */ /* 0x000162000c1e9500 */
[----:B------:R-:W-:Y:S01]  /*1520*/  BSSY.RECONVERGENT B1, `(.L_x_49) ;  /* 0x000001d000017945 */ /* 0x000fe20003800200 */
[----:B------:R-:W-:Y:S01]  /*1530*/  IADD3 R10, PT, PT, R10, R13, RZ ;  /* 0x0000000d0a0a7210 */ /* 0x000fe20007ffe0ff */
[----:B--2---:R-:W-:Y:S02]  /*1540*/  HADD2.F32 R26, -RZ, R20.H0_H0 ;  /* 0x20000014ff1a7230 */ /* 0x004fe40000004100 */
[----:B---3--:R-:W-:Y:S01]  /*1550*/  HADD2.F32 R19, -RZ, R18.H0_H0 ;  /* 0x20000012ff137230 */ /* 0x008fe20000004100 */
[----:B------:R-:W-:-:S04]  /*1560*/  IADD3 R18, P1, PT, R12, R22, RZ ;  /* 0x000000160c127210 */ /* 0x000fc80007f3e0ff */
[----:B------:R-:W-:Y:S01]  /*1570*/  FMNMX R27, R19, R26, PT ;  /* 0x0000001a131b7209 */ /* 0x000fe20003800000 */
[----:B------:R-:W-:-:S03]  /*1580*/  FADD R19, R2, -R19 ;  /* 0x8000001302137221 */ /* 0x000fc60000000000 */
[----:B------:R-:W-:-:S04]  /*1590*/  FSETP.NEU.AND P0, PT, R27, R2, PT ;  /* 0x000000021b00720b */ /* 0x000fc80003f0d000 */
[----:B------:R-:W-:Y:S01]  /*15a0*/  FSETP.LTU.OR P0, PT, R19, R0, P0 ;  /* 0x000000001300720b */ /* 0x000fe20000709400 */
[----:B------:R-:W-:-:S12]  /*15b0*/  IMAD.X R19, RZ, RZ, R23, P1 ;  /* 0x000000ffff137224 */ /* 0x000fd800008e0617 */
[----:B0-----:R-:W-:Y:S05]  /*15c0*/  @P0 BRA `(.L_x_50) ;  /* 0x0000000000480947 */ /* 0x001fea0003800000 */
        /* <DEDUP_REMOVED lines=18> */
.L_x_50:
[----:B------:R-:W-:Y:S05]  /*16f0*/  BSYNC.RECONVERGENT B1 ;  /* 0x0000000000017941 */ /* 0x000fea0003800200 */
.L_x_49:
[----:B------:R-:W2:Y:S01]  /*1700*/  LDG.E.U16 R18, desc[UR8][R18.64] ;  /* 0x0000000812127981 */ /* 0x000ea2000c1e1500 */
[----:B-----5:R-:W-:Y:S01]  /*1710*/  HADD2.F32 R14, -RZ, R14.H0_H0 ;  /* 0x2000000eff0e7230 */ /* 0x020fe20000004100 */
[----:B------:R-:W-:Y:S01]  /*1720*/  BSSY.RECONVERGENT B1, `(.L_x_51) ;  /* 0x000001a000017945 */ /* 0x000fe20003800200 */
[----:B0-----:R-:W-:Y:S02]  /*1730*/  IMAD.IADD R10, R10, 0x1, R13 ;  /* 0x000000010a0a7824 */ /* 0x001fe400078e020d */
[----:B--2---:R-:W-:-:S05]  /*1740*/  HADD2.F32 R21, -RZ, R18.H0_H0 ;  /* 0x20000012ff157230 */ /* 0x004fca0000004100 */
        /* <DEDUP_REMOVED lines=8> */
[----:B------:R-:W0:Y:S01]  /*17d0*/  FLO.U32 R14, UR4 ;  /* 0x00000004000e7d00 */ /* 0x000e2200080e0000 */
[----:B------:R-:W2:Y:S06]  /*17e0*/  S2R R24, SR_LTMASK ;  /* 0x0000000000187919 */ /* 0x000eac0000003900 */
[----:B------:R-:W3:Y:S01]  /*17f0*/  LDC.64 R20, c[0x0][0x390] ;  /* 0x0000e400ff147b82 */ /* 0x000ee20000000a00 */
[----:B------:R-:W1:Y:S01]  /*1800*/  POPC R27, UR4 ;  /* 0x00000004001b7d09 */ /* 0x000e620008000000 */
[----:B0-----:R-:W-:-:S06]  /*1810*/  ISETP.EQ.U32.AND P0, PT, R14, R19, PT ;  /* 0x000000130e00720c */ /* 0x001fcc0003f02070 */
[----:B------:R-:W0:Y:S07]  /*1820*/  LDC.64 R18, c[0x0][0x398] ;  /* 0x0000e600ff127b82 */ /* 0x000e2e0000000a00 */
[----:B-1----:R-:W4:Y:S01]  /*1830*/  @P0 ATOMG.E.ADD.STRONG.GPU PT, R23, desc[UR8][R22.64], R27 ;  /* 0x8000001b161709a8 */ /* 0x002f2200081ef108 */
[----:B--2---:R-:W-:-:S06]  /*1840*/  LOP3.LUT R24, R24, UR4, RZ, 0xc0, !PT ;  /* 0x0000000418187c12 */ /* 0x004fcc000f8ec0ff */
[----:B------:R-:W1:Y:S01]  /*1850*/  POPC R24, R24 ;  /* 0x0000001800187309 */ /* 0x000e620000000000 */
[----:B----4-:R-:W1:Y:S02]  /*1860*/  SHFL.IDX PT, R25, R23, R14, 0x1f ;  /* 0x00001f0e17197589 */ /* 0x010e6400000e0000 */
[----:B-1----:R-:W-:-:S05]  /*1870*/  IADD3 R25, PT, PT, R25, R24, RZ ;  /* 0x0000001819197210 */ /* 0x002fca0007ffe0ff */
[----:B---3--:R-:W-:-:S04]  /*1880*/  IMAD.WIDE R20, R25, 0x10, R20 ;  /* 0x0000001019147825 */ /* 0x008fc800078e0214 */
[----:B0-----:R-:W-:Y:S01]  /*1890*/  IMAD.WIDE R18, R25, 0x2, R18 ;  /* 0x0000000219127825 */ /* 0x001fe200078e0212 */
[----:B------:R0:W-:Y:S04]  /*18a0*/  STG.E.128 desc[UR8][R20.64], R8 ;  /* 0x0000000814007986 */ /* 0x0001e8000c101d08 */
[----:B------:R0:W-:Y:S02]  /*18b0*/  STG.E.U16 desc[UR8][R18.64], R5 ;  /* 0x0000000512007986 */ /* 0x0001e4000c101508 */
.L_x_52:
[----:B------:R-:W-:Y:S05]  /*18c0*/  BSYNC.RECONVERGENT B1 ;  /* 0x0000000000017941 */ /* 0x000fea0003800200 */
.L_x_51:
[----:B0-----:R-:W-:-:S04]  /*18d0*/  IADD3 R10, PT, PT, R10, R13, RZ ;  /* 0x0000000d0a0a7210 */ /* 0x001fc80007ffe0ff */
[----:B------:R-:W-:-:S13]  /*18e0*/  ISETP.GE.AND P0, PT, R10, R15, PT ;  /* 0x0000000f0a00720c */ /* 0x000fda0003f06270 */
[----:B------:R-:W-:Y:S05]  /*18f0*/  @!P0 BRA `(.L_x_53) ;  /* 0xfffffff400c88947 */ /* 0x000fea000383ffff */
.L_x_39:
[----:B------:R-:W-:Y:S05]  /*1900*/  BSYNC.RECONVERGENT B0 ;  /* 0x0000000000007941 */ /* 0x000fea0003800200 */
.L_x_38:
[----:B------:R-:W0:Y:S08]  /*1910*/  LDC.64 R6, c[0x0][0x3b0] ;  /* 0x0000ec00ff067b82 */ /* 0x000e300000000a00 */
[----:B------:R-:W4:Y:S01]  /*1920*/  LDC.64 R2, c[0x0][0x380] ;  /* 0x0000e000ff027b82 */ /* 0x000f220000000a00 */
[----:B0-----:R-:W-:-:S04]  /*1930*/  IMAD R6, R8, R6, R9 ;  /* 0x0000000608067224 */ /* 0x001fc800078e0209 */
[----:B------:R-:W-:-:S04]  /*1940*/  IMAD R5, R6, R7, UR7 ;  /* 0x0000000706057e24 */ /* 0x000fc8000f8e0207 */
[----:B----4-:R-:W-:Y:S01]  /*1950*/  IMAD.WIDE R2, R5, 0x2, R2 ;  /* 0x0000000205027825 */ /* 0x010fe200078e0202 */
[----:B------:R-:W-:Y:S06]  /*1960*/  BAR.SYNC.DEFER_BLOCKING 0x0 ;  /* 0x0000000000007b1d */ /* 0x000fec0000010000 */
[----:B-1----:R-:W-:Y:S01]  /*1970*/  STG.E.U16 desc[UR8][R2.64], R4 ;  /* 0x0000000402007986 */ /* 0x002fe2000c101508 */
[----:B------:R-:W-:Y:S05]  /*1980*/  EXIT ;  /* 0x000000000000794d */ /* 0x000fea0003800000 */
.L_x_54:
        /* <DEDUP_REMOVED lines=15> */
.L_x_57:


//--------------------- .nv.shared._ZN3cub18CUB_300001_SM_10006detail11EmptyKernelIvEEvv --------------------------
	.section	.nv.shared._ZN3cub18CUB_300001_SM_10006detail11EmptyKernelIvEEvv,"aw",@nobits
	.sectionflags	@""
	.align	16
	.zero		1024


//--------------------- .nv.shared.reserved.0     --------------------------
	.section	.nv.shared.reserved.0,"aw",@nobits
	.weak		__nv_reservedSMEM_offset_0_alias
	.size		__nv_reservedSMEM_offset_0_alias, 0, 64
	.other		__nv_reservedSMEM_offset_0_alias,@"STO_CUDA_RESERVED_SHARED STV_DEFAULT"
__nv_reservedSMEM_offset_0_alias:
	.zero		0
	.zero		64


//--------------------- .nv.global                --------------------------
	.section	.nv.global,"aw",@nobits
.nv.global:
	.type		_ZN40_INTERNAL_8c2edb91_4_k_cu_4eb27316_202876thrust24THRUST_300001_SM_1000_NS12placeholders2_5E,@object
	.size		_ZN40_INTERNAL_8c2edb91_4_k_cu_4eb27316_202876thrust24THRUST_300001_SM_1000_NS12placeholders2_5E,(_ZN40_INTERNAL_8c2edb91_4_k_cu_4eb27316_202874cuda3std3__45__cpo6cbeginE - _ZN40_INTERNAL_8c2edb91_4_k_cu_4eb27316_202876thrust24THRUST_300001_SM_1000_NS12placeholders2_5E)
_ZN40_INTERNAL_8c2edb91_4_k_cu_4eb27316_202876thrust24THRUST_300001_SM_1000_NS12placeholders2_5E:
	.zero		1
	.type		_ZN40_INTERNAL_8c2edb91_4_k_cu_4eb27316_202874cuda3std3__45__cpo6cbeginE,@object
	.size		_ZN40_INTERNAL_8c2edb91_4_k_cu_4eb27316_202874cuda3std3__45__cpo6cbeginE,(_ZN40_INTERNAL_8c2edb91_4_k_cu_4eb27316_202874cuda3std6ranges3__45__cpo6cbeginE - _ZN40_INTERNAL_8c2edb91_4_k_cu_4eb27316_202874cuda3std3__45__cpo6cbeginE)
_ZN40_INTERNAL_8c2edb91_4_k_cu_4eb27316_202874cuda3std3__45__cpo6cbeginE:
	.zero		1
	.type		_ZN40_INTERNAL_8c2edb91_4_k_cu_4eb27316_202874cuda3std6ranges3__45__cpo6cbeginE,@object
	.size		_ZN40_INTERNAL_8c2edb91_4_k_cu_4eb27316_202874cuda3std6ranges3__45__cpo6cbeginE,(_ZN40_INTERNAL_8c2edb91_4_k_cu_4eb27316_202874cuda3std3__48in_placeE - _ZN40_INTERNAL_8c2edb91_4_k_cu_4eb27316_202874cuda3std6ranges3__45__cpo6cbeginE)
_ZN40_INTERNAL_8c2edb91_4_k_cu_4eb27316_202874cuda3std6ranges3__45__cpo6cbeginE:
	.zero		1
	.type		_ZN40_INTERNAL_8c2edb91_4_k_cu_4eb27316_202874cuda3std3__48in_placeE,@object
	.size		_ZN40_INTERNAL_8c2edb91_4_k_cu_4eb27316_202874cuda3std3__48in_placeE,(_ZN40_INTERNAL_8c2edb91_4_k_cu_4eb27316_202874cuda3std6ranges3__45__cpo4sizeE - _ZN40_INTERNAL_8c2edb91_4_k_cu_4eb27316_202874cuda3std3__48in_placeE)
_ZN40_INTERNAL_8c2edb91_4_k_cu_4eb27316_202874cuda3std3__48in_placeE:
	.zero		1
	.type		_ZN40_INTERNAL_8c2edb91_4_k_cu_4eb27316_202874cuda3std6ranges3__45__cpo4sizeE,@object
	.size		_ZN40_INTERNAL_8c2edb91_4_k_cu_4eb27316_202874cuda3std6ranges3__45__cpo4sizeE,(_ZN40_INTERNAL_8c2edb91_4_k_cu_4eb27316_202876thrust24THRUST_300001_SM_1000_NS12placeholders2_9E - _ZN40_INTERNAL_8c2edb91_4_k_cu_4eb27316_202874cuda3std6ranges3__45__cpo4sizeE)
_ZN40_INTERNAL_8c2edb91_4_k_cu_4eb27316_202874cuda3std6ranges3__45__cpo4sizeE:
	.zero		1
	.type		_ZN40_INTERNAL_8c2edb91_4_k_cu_4eb27316_202876thrust24THRUST_300001_SM_1000_NS12placeholders2_9E,@object
	.size		_ZN40_INTERNAL_8c2edb91_4_k_cu_4eb27316_202876thrust24THRUST_300001_SM_1000_NS12placeholders2_9E,(_ZN40_INTERNAL_8c2edb91_4_k_cu_4eb27316_202874cuda3std3__45__cpo7crbeginE - _ZN40_INTERNAL_8c2edb91_4_k_cu_4eb27316_202876thrust24THRUST_300001_SM_1000_NS12placeholders2_9E)
_ZN40_INTERNAL_8c2edb91_4_k_cu_4eb27316_202876thrust24THRUST_300001_SM_1000_NS12placeholders2_9E:
	.zero		1
	.type		_ZN40_INTERNAL_8c2edb91_4_k_cu_4eb27316_202874cuda3std3__45__cpo7crbeginE,@object
	.size		_ZN40_INTERNAL_8c2edb91_4_k_cu_4eb27316_202874cuda3std3__45__cpo7crbeginE,(_ZN40_INTERNAL_8c2edb91_4_k_cu_4eb27316_202874cuda3std6ranges3__45__cpo4nextE - _ZN40_INTERNAL_8c2edb91_4_k_cu_4eb27316_202874cuda3std3__45__cpo7crbeginE)
_ZN40_INTERNAL_8c2edb91_4_k_cu_4eb27316_202874cuda3std3__45__cpo7crbeginE:
	.zero		1
	.type		_ZN40_INTERNAL_8c2edb91_4_k_cu_4eb27316_202874cuda3std6ranges3__45__cpo4nextE,@object
	.size		_ZN40_INTERNAL_8c2edb91_4_k_cu_4eb27316_202874cuda3std6ranges3__45__cpo4nextE,(_ZN40_INTERNAL_8c2edb91_4_k_cu_4eb27316_202874cuda3std6ranges3__45__cpo4swapE - _ZN40_INTERNAL_8c2edb91_4_k_cu_4eb27316_202874cuda3std6ranges3__45__cpo4nextE)
_ZN40_INTERNAL_8c2edb91_4_k_cu_4eb27316_202874cuda3std6ranges3__45__cpo4nextE:
	.zero		1
	.type		_ZN40_INTERNAL_8c2edb91_4_k_cu_4eb27316_202874cuda3std6ranges3__45__cpo4swapE,@object
	.size		_ZN40_INTERNAL_8c2edb91_4_k_cu_4eb27316_202874cuda3std6ranges3__45__cpo4swapE,(_ZN40_INTERNAL_8c2edb91_4_k_cu_4eb27316_202876thrust24THRUST_300001_SM_1000_NS12placeholders2_1E - _ZN40_INTERNAL_8c2edb91_4_k_cu_4eb27316_202874cuda3std6ranges3__45__cpo4swapE)
_ZN40_INTERNAL_8c2edb91_4_k_cu_4eb27316_202874cuda3std6ranges3__45__cpo4swapE:
	.zero		1
	.type		_ZN40_INTERNAL_8c2edb91_4_k_cu_4eb27316_202876thrust24THRUST_300001_SM_1000_NS12placeholders2_1E,@object
	.size		_ZN40_INTERNAL_8c2edb91_4_k_cu_4eb27316_202876thrust24THRUST_300001_SM_1000_NS12placeholders2_1E,(_ZN40_INTERNAL_8c2edb91_4_k_cu_4eb27316_202876thrust24THRUST_300001_SM_1000_NS12placeholders2_3E - _ZN40_INTERNAL_8c2edb91_4_k_cu_4eb27316_202876thrust24THRUST_300001_SM_1000_NS12placeholders2_1E)
_ZN40_INTERNAL_8c2edb91_4_k_cu_4eb27316_202876thrust24THRUST_300001_SM_1000_NS12placeholders2_1E:
	.zero		1
	.type		_ZN40_INTERNAL_8c2edb91_4_k_cu_4eb27316_202876thrust24THRUST_300001_SM_1000_NS12placeholders2_3E,@object
	.size		_ZN40_INTERNAL_8c2edb91_4_k_cu_4eb27316_202876thrust24THRUST_300001_SM_1000_NS12placeholders2_3E,(_ZN40_INTERNAL_8c2edb91_4_k_cu_4eb27316_202874cuda3std3__45__cpo5beginE - _ZN40_INTERNAL_8c2edb91_4_k_cu_4eb27316_202876thrust24THRUST_300001_SM_1000_NS12placeholders2_3E)
_ZN40_INTERNAL_8c2edb91_4_k_cu_4eb27316_202876thrust24THRUST_300001_SM_1000_NS12placeholders2_3E:
	.zero		1
	.type		_ZN40_INTERNAL_8c2edb91_4_k_cu_4eb27316_202874cuda3std3__45__cpo5beginE,@object
	.size		_ZN40_INTERNAL_8c2edb91_4_k_cu_4eb27316_202874cuda3std3__45__cpo5beginE,(_ZN40_INTERNAL_8c2edb91_4_k_cu_4eb27316_202874cuda3std6ranges3__45__cpo5beginE - _ZN40_INTERNAL_8c2edb91_4_k_cu_4eb27316_202874cuda3std3__45__cpo5beginE)
_ZN40_INTERNAL_8c2edb91_4_k_cu_4eb27316_202874cuda3std3__45__cpo5beginE:
	.zero		1
	.type		_ZN40_INTERNAL_8c2edb91_4_k_cu_4eb27316_202874cuda3std6ranges3__45__cpo5beginE,@object
	.size		_ZN40_INTERNAL_8c2edb91_4_k_cu_4eb27316_202874cuda3std6ranges3__45__cpo5beginE,(_ZN40_INTERNAL_8c2edb91_4_k_cu_4eb27316_202874cuda3std3__442_GLOBAL__N__8c2edb91_4_k_cu_4eb27316_202876ignoreE - _ZN40_INTERNAL_8c2edb91_4_k_cu_4eb27316_202874cuda3std6ranges3__45__cpo5beginE)
_ZN40_INTERNAL_8c2edb91_4_k_cu_4eb27316_202874cuda3std6ranges3__45__cpo5beginE:
	.zero		1
	.type		_ZN40_INTERNAL_8c2edb91_4_k_cu_4eb27316_202874cuda3std3__442_GLOBAL__N__8c2edb91_4_k_cu_4eb27316_202876ignoreE,@object
	.size		_ZN40_INTERNAL_8c2edb91_4_k_cu_4eb27316_202874cuda3std3__442_GLOBAL__N__8c2edb91_4_k_cu_4eb27316_202876ignoreE,(_ZN40_INTERNAL_8c2edb91_4_k_cu_4eb27316_202874cuda3std6ranges3__45__cpo4dataE - _ZN40_INTERNAL_8c2edb91_4_k_cu_4eb27316_202874cuda3std3__442_GLOBAL__N__8c2edb91_4_k_cu_4eb27316_202876ignoreE)
_ZN40_INTERNAL_8c2edb91_4_k_cu_4eb27316_202874cuda3std3__442_GLOBAL__N__8c2edb91_4_k_cu_4eb27316_202876ignoreE:
	.zero		1
	.type		_ZN40_INTERNAL_8c2edb91_4_k_cu_4eb27316_202874cuda3std6ranges3__45__cpo4dataE,@object
	.size		_ZN40_INTERNAL_8c2edb91_4_k_cu_4eb27316_202874cuda3std6ranges3__45__cpo4dataE,(_ZN40_INTERNAL_8c2edb91_4_k_cu_4eb27316_202876thrust24THRUST_300001_SM_1000_NS12placeholders2_7E - _ZN40_INTERNAL_8c2edb91_4_k_cu_4eb27316_202874cuda3std6ranges3__45__cpo4dataE)
_ZN40_INTERNAL_8c2edb91_4_k_cu_4eb27316_202874cuda3std6ranges3__45__cpo4dataE:
	.zero		1
	.type		_ZN40_INTERNAL_8c2edb91_4_k_cu_4eb27316_202876thrust24THRUST_300001_SM_1000_NS12placeholders2_7E,@object
	.size		_ZN40_INTERNAL_8c2edb91_4_k_cu_4eb27316_202876thrust24THRUST_300001_SM_1000_NS12placeholders2_7E,(_ZN40_INTERNAL_8c2edb91_4_k_cu_4eb27316_202874cuda3std3__45__cpo6rbeginE - _ZN40_INTERNAL_8c2edb91_4_k_cu_4eb27316_202876thrust24THRUST_300001_SM_1000_NS12placeholders2_7E)
_ZN40_INTERNAL_8c2edb91_4_k_cu_4eb27316_202876thrust24THRUST_300001_SM_1000_NS12placeholders2_7E:
	.zero		1
	.type		_ZN40_INTERNAL_8c2edb91_4_k_cu_4eb27316_202874cuda3std3__45__cpo6rbeginE,@object
	.size		_ZN40_INTERNAL_8c2edb91_4_k_cu_4eb27316_202874cuda3std3__45__cpo6rbeginE,(_ZN40_INTERNAL_8c2edb91_4_k_cu_4eb27316_202874cuda3std6ranges3__45__cpo7advanceE - _ZN40_INTERNAL_8c2edb91_4_k_cu_4eb27316_202874cuda3std3__45__cpo6rbeginE)
_ZN40_INTERNAL_8c2edb91_4_k_cu_4eb27316_202874cuda3std3__45__cpo6rbeginE:
	.zero		1
	.type		_ZN40_INTERNAL_8c2edb91_4_k_cu_4eb27316_202874cuda3std6ranges3__45__cpo7advanceE,@object
	.size		_ZN40_INTERNAL_8c2edb91_4_k_cu_4eb27316_202874cuda3std6ranges3__45__cpo7advanceE,(_ZN40_INTERNAL_8c2edb91_4_k_cu_4eb27316_202874cuda3std3__47nulloptE - _ZN40_INTERNAL_8c2edb91_4_k_cu_4eb27316_202874cuda3std6ranges3__45__cpo7advanceE)
_ZN40_INTERNAL_8c2edb91_4_k_cu_4eb27316_202874cuda3std6ranges3__45__cpo7advanceE:
	.zero		1
	.type		_ZN40_INTERNAL_8c2edb91_4_k_cu_4eb27316_202874cuda3std3__47nulloptE,@object
	.size		_ZN40_INTERNAL_8c2edb91_4_k_cu_4eb27316_202874cuda3std3__47nulloptE,(_ZN40_INTERNAL_8c2edb91_4_k_cu_4eb27316_202874cuda3std6ranges3__45__cpo8distanceE - _ZN40_INTERNAL_8c2edb91_4_k_cu_4eb27316_202874cuda3std3__47nulloptE)
_ZN40_INTERNAL_8c2edb91_4_k_cu_4eb27316_202874cuda3std3__47nulloptE:
	.zero		1
	.type		_ZN40_INTERNAL_8c2edb91_4_k_cu_4eb27316_202874cuda3std6ranges3__45__cpo8distanceE,@object
	.size		_ZN40_INTERNAL_8c2edb91_4_k_cu_4eb27316_202874cuda3std6ranges3__45__cpo8distanceE,(_ZN40_INTERNAL_8c2edb91_4_k_cu_4eb27316_202876thrust24THRUST_300001_SM_1000_NS12placeholders2_6E - _ZN40_INTERNAL_8c2edb91_4_k_cu_4eb27316_202874cuda3std6ranges3__45__cpo8distanceE)
_ZN40_INTERNAL_8c2edb91_4_k_cu_4eb27316_202874cuda3std6ranges3__45__cpo8distanceE:
	.zero		1
	.type		_ZN40_INTERNAL_8c2edb91_4_k_cu_4eb27316_202876thrust24THRUST_300001_SM_1000_NS12placeholders2_6E,@object
	.size		_ZN40_INTERNAL_8c2edb91_4_k_cu_4eb27316_202876thrust24THRUST_300001_SM_1000_NS12placeholders2_6E,(_ZN40_INTERNAL_8c2edb91_4_k_cu_4eb27316_202874cuda3std3__45__cpo4cendE - _ZN40_INTERNAL_8c2edb91_4_k_cu_4eb27316_202876thrust24THRUST_300001_SM_1000_NS12placeholders2_6E)
_ZN40_INTERNAL_8c2edb91_4_k_cu_4eb27316_202876thrust24THRUST_300001_SM_1000_NS12placeholders2_6E:
	.zero		1
	.type		_ZN40_INTERNAL_8c2edb91_4_k_cu_4eb27316_202874cuda3std3__45__cpo4cendE,@object
	.size		_ZN40_INTERNAL_8c2edb91_4_k_cu_4eb27316_202874cuda3std3__45__cpo4cendE,(_ZN40_INTERNAL_8c2edb91_4_k_cu_4eb27316_202874cuda3std6ranges3__45__cpo4cendE - _ZN40_INTERNAL_8c2edb91_4_k_cu_4eb27316_202874cuda3std3__45__cpo4cendE)
_ZN40_INTERNAL_8c2edb91_4_k_cu_4eb27316_202874cuda3std3__45__cpo4cendE:
	.zero		1
	.type		_ZN40_INTERNAL_8c2edb91_4_k_cu_4eb27316_202874cuda3std6ranges3__45__cpo4cendE,@object
	.size		_ZN40_INTERNAL_8c2edb91_4_k_cu_4eb27316_202874cuda3std6ranges3__45__cpo4cendE,(_ZN40_INTERNAL_8c2edb91_4_k_cu_4eb27316_202874cuda3std3__420unreachable_sentinelE - _ZN40_INTERNAL_8c2edb91_4_k_cu_4eb27316_202874cuda3std6ranges3__45__cpo4cendE)
_ZN40_INTERNAL_8c2edb91_4_k_cu_4eb27316_202874cuda3std6ranges3__45__cpo4cendE:
	.zero		1
	.type		_ZN40_INTERNAL_8c2edb91_4_k_cu_4eb27316_202874cuda3std3__420unreachable_sentinelE,@object
	.size		_ZN40_INTERNAL_8c2edb91_4_k_cu_4eb27316_202874cuda3std3__420unreachable_sentinelE,(_ZN40_INTERNAL_8c2edb91_4_k_cu_4eb27316_202874cuda3std6ranges3__45__cpo5ssizeE - _ZN40_INTERNAL_8c2edb91_4_k_cu_4eb27316_202874cuda3std3__420unreachable_sentinelE)
_ZN40_INTERNAL_8c2edb91_4_k_cu_4eb27316_202874cuda3std3__420unreachable_sentinelE:
	.zero		1
	.type		_ZN40_INTERNAL_8c2edb91_4_k_cu_4eb27316_202874cuda3std6ranges3__45__cpo5ssizeE,@object
	.size		_ZN40_INTERNAL_8c2edb91_4_k_cu_4eb27316_202874cuda3std6ranges3__45__cpo5ssizeE,(_ZN40_INTERNAL_8c2edb91_4_k_cu_4eb27316_202876thrust24THRUST_300001_SM_1000_NS12placeholders3_10E - _ZN40_INTERNAL_8c2edb91_4_k_cu_4eb27316_202874cuda3std6ranges3__45__cpo5ssizeE)
_ZN40_INTERNAL_8c2edb91_4_k_cu_4eb27316_202874cuda3std6ranges3__45__cpo5ssizeE:
	.zero		1
	.type		_ZN40_INTERNAL_8c2edb91_4_k_cu_4eb27316_202876thrust24THRUST_300001_SM_1000_NS12placeholders3_10E,@object
	.size		_ZN40_INTERNAL_8c2edb91_4_k_cu_4eb27316_202876thrust24THRUST_300001_SM_1000_NS12placeholders3_10E,(_ZN40_INTERNAL_8c2edb91_4_k_cu_4eb27316_202874cuda3std3__45__cpo5crendE - _ZN40_INTERNAL_8c2edb91_4_k_cu_4eb27316_202876thrust24THRUST_300001_SM_1000_NS12placeholders3_10E)
_ZN40_INTERNAL_8c2edb91_4_k_cu_4eb27316_202876thrust24THRUST_300001_SM_1000_NS12placeholders3_10E:
	.zero		1
	.type		_ZN40_INTERNAL_8c2edb91_4_k_cu_4eb27316_202874cuda3std3__45__cpo5crendE,@object
	.size		_ZN40_INTERNAL_8c2edb91_4_k_cu_4eb27316_202874cuda3std3__45__cpo5crendE,(_ZN40_INTERNAL_8c2edb91_4_k_cu_4eb27316_202874cuda3std6ranges3__45__cpo4prevE - _ZN40_INTERNAL_8c2edb91_4_k_cu_4eb27316_202874cuda3std3__45__cpo5crendE)
_ZN40_INTERNAL_8c2edb91_4_k_cu_4eb27316_202874cuda3std3__45__cpo5crendE:
	.zero		1
	.type		_ZN40_INTERNAL_8c2edb91_4_k_cu_4eb27316_202874cuda3std6ranges3__45__cpo4prevE,@object
	.size		_ZN40_INTERNAL_8c2edb91_4_k_cu_4eb27316_202874cuda3std6ranges3__45__cpo4prevE,(_ZN40_INTERNAL_8c2edb91_4_k_cu_4eb27316_202874cuda3std6ranges3__45__cpo9iter_moveE - _ZN40_INTERNAL_8c2edb91_4_k_cu_4eb27316_202874cuda3std6ranges3__45__cpo4prevE)
_ZN40_INTERNAL_8c2edb91_4_k_cu_4eb27316_202874cuda3std6ranges3__45__cpo4prevE:
	.zero		1
	.type		_ZN40_INTERNAL_8c2edb91_4_k_cu_4eb27316_202874cuda3std6ranges3__45__cpo9iter_moveE,@object
	.size		_ZN40_INTERNAL_8c2edb91_4_k_cu_4eb27316_202874cuda3std6ranges3__45__cpo9iter_moveE,(_ZN40_INTERNAL_8c2edb91_4_k_cu_4eb27316_202876thrust24THRUST_300001_SM_1000_NS12placeholders2_2E - _ZN40_INTERNAL_8c2edb91_4_k_cu_4eb27316_202874cuda3std6ranges3__45__cpo9iter_moveE)
_ZN40_INTERNAL_8c2edb91_4_k_cu_4eb27316_202874cuda3std6ranges3__45__cpo9iter_moveE:
	.zero		1
	.type		_ZN40_INTERNAL_8c2edb91_4_k_cu_4eb27316_202876thrust24THRUST_300001_SM_1000_NS12placeholders2_2E,@object
	.size		_ZN40_INTERNAL_8c2edb91_4_k_cu_4eb27316_202876thrust24THRUST_300001_SM_1000_NS12placeholders2_2E,(_ZN40_INTERNAL_8c2edb91_4_k_cu_4eb27316_202876thrust24THRUST_300001_SM_1000_NS12placeholders2_4E - _ZN40_INTERNAL_8c2edb91_4_k_cu_4eb27316_202876thrust24THRUST_300001_SM_1000_NS12placeholders2_2E)
_ZN40_INTERNAL_8c2edb91_4_k_cu_4eb27316_202876thrust24THRUST_300001_SM_1000_NS12placeholders2_2E:
	.zero		1
	.type		_ZN40_INTERNAL_8c2edb91_4_k_cu_4eb27316_202876thrust24THRUST_300001_SM_1000_NS12placeholders2_4E,@object
	.size		_ZN40_INTERNAL_8c2edb91_4_k_cu_4eb27316_202876thrust24THRUST_300001_SM_1000_NS12placeholders2_4E,(_ZN40_INTERNAL_8c2edb91_4_k_cu_4eb27316_202874cuda3std3__45__cpo3endE - _ZN40_INTERNAL_8c2edb91_4_k_cu_4eb27316_202876thrust24THRUST_300001_SM_1000_NS12placeholders2_4E)
_ZN40_INTERNAL_8c2edb91_4_k_cu_4eb27316_202876thrust24THRUST_300001_SM_1000_NS12placeholders2_4E:
	.zero		1
	.type		_ZN40_INTERNAL_8c2edb91_4_k_cu_4eb27316_202874cuda3std3__45__cpo3endE,@object
	.size		_ZN40_INTERNAL_8c2edb91_4_k_cu_4eb27316_202874cuda3std3__45__cpo3endE,(_ZN40_INTERNAL_8c2edb91_4_k_cu_4eb27316_202874cuda3std6ranges3__45__cpo3endE - _ZN40_INTERNAL_8c2edb91_4_k_cu_4eb27316_202874cuda3std3__45__cpo3endE)
_ZN40_INTERNAL_8c2edb91_4_k_cu_4eb27316_202874cuda3std3__45__cpo3endE:
	.zero		1
	.type		_ZN40_INTERNAL_8c2edb91_4_k_cu_4eb27316_202874cuda3std6ranges3__45__cpo3endE,@object
	.size		_ZN40_INTERNAL_8c2edb91_4_k_cu_4eb27316_202874cuda3std6ranges3__45__cpo3endE,(_ZN40_INTERNAL_8c2edb91_4_k_cu_4eb27316_202874cuda3std3__419piecewise_constructE - _ZN40_INTERNAL_8c2edb91_4_k_cu_4eb27316_202874cuda3std6ranges3__45__cpo3endE)
_ZN40_INTERNAL_8c2edb91_4_k_cu_4eb27316_202874cuda3std6ranges3__45__cpo3endE:
	.zero		1
	.type		_ZN40_INTERNAL_8c2edb91_4_k_cu_4eb27316_202874cuda3std3__419piecewise_constructE,@object
	.size		_ZN40_INTERNAL_8c2edb91_4_k_cu_4eb27316_202874cuda3std3__419piecewise_constructE,(_ZN40_INTERNAL_8c2edb91_4_k_cu_4eb27316_202874cuda3std6ranges3__45__cpo5cdataE - _ZN40_INTERNAL_8c2edb91_4_k_cu_4eb27316_202874cuda3std3__419piecewise_constructE)
_ZN40_INTERNAL_8c2edb91_4_k_cu_4eb27316_202874cuda3std3__419piecewise_constructE:
	.zero		1
	.type		_ZN40_INTERNAL_8c2edb91_4_k_cu_4eb27316_202874cuda3std6ranges3__45__cpo5cdataE,@object
	.size		_ZN40_INTERNAL_8c2edb91_4_k_cu_4eb27316_202874cuda3std6ranges3__45__cpo5cdataE,(_ZN40_INTERNAL_8c2edb91_4_k_cu_4eb27316_202876thrust24THRUST_300001_SM_1000_NS12placeholders2_8E - _ZN40_INTERNAL_8c2edb91_4_k_cu_4eb27316_202874cuda3std6ranges3__45__cpo5cdataE)
_ZN40_INTERNAL_8c2edb91_4_k_cu_4eb27316_202874cuda3std6ranges3__45__cpo5cdataE:
	.zero		1
	.type		_ZN40_INTERNAL_8c2edb91_4_k_cu_4eb27316_202876thrust24THRUST_300001_SM_1000_NS12placeholders2_8E,@object
	.size		_ZN40_INTERNAL_8c2edb91_4_k_cu_4eb27316_202876thrust24THRUST_300001_SM_1000_NS12placeholders2_8E,(_ZN40_INTERNAL_8c2edb91_4_k_cu_4eb27316_202874cuda3std3__45__cpo4rendE - _ZN40_INTERNAL_8c2edb91_4_k_cu_4eb27316_202876thrust24THRUST_300001_SM_1000_NS12placeholders2_8E)
_ZN40_INTERNAL_8c2edb91_4_k_cu_4eb27316_202876thrust24THRUST_300001_SM_1000_NS12placeholders2_8E:
	.zero		1
	.type		_ZN40_INTERNAL_8c2edb91_4_k_cu_4eb27316_202874cuda3std3__45__cpo4rendE,@object
	.size		_ZN40_INTERNAL_8c2edb91_4_k_cu_4eb27316_202874cuda3std3__45__cpo4rendE,(_ZN40_INTERNAL_8c2edb91_4_k_cu_4eb27316_202874cuda3std6ranges3__45__cpo9iter_swapE - _ZN40_INTERNAL_8c2edb91_4_k_cu_4eb27316_202874cuda3std3__45__cpo4rendE)
_ZN40_INTERNAL_8c2edb91_4_k_cu_4eb27316_202874cuda3std3__45__cpo4rendE:
	.zero		1
	.type		_ZN40_INTERNAL_8c2edb91_4_k_cu_4eb27316_202874cuda3std6ranges3__45__cpo9iter_swapE,@object
	.size		_ZN40_INTERNAL_8c2edb91_4_k_cu_4eb27316_202874cuda3std6ranges3__45__cpo9iter_swapE,(_ZN40_INTERNAL_8c2edb91_4_k_cu_4eb27316_202874cuda3std3__48unexpectE - _ZN40_INTERNAL_8c2edb91_4_k_cu_4eb27316_202874cuda3std6ranges3__45__cpo9iter_swapE)
_ZN40_INTERNAL_8c2edb91_4_k_cu_4eb27316_202874cuda3std6ranges3__45__cpo9iter_swapE:
	.zero		1
	.type		_ZN40_INTERNAL_8c2edb91_4_k_cu_4eb27316_202874cuda3std3__48unexpectE,@object
	.size		_ZN40_INTERNAL_8c2edb91_4_k_cu_4eb27316_202874cuda3std3__48unexpectE,(_ZN40_INTERNAL_8c2edb91_4_k_cu_4eb27316_202876thrust24THRUST_300001_SM_1000_NS6system6detail10sequential3seqE - _ZN40_INTERNAL_8c2edb91_4_k_cu_4eb27316_202874cuda3std3__48unexpectE)
_ZN40_INTERNAL_8c2edb91_4_k_cu_4eb27316_202874cuda3std3__48unexpectE:
	.zero		1
	.type		_ZN40_INTERNAL_8c2edb91_4_k_cu_4eb27316_202876thrust24THRUST_300001_SM_1000_NS6system6detail10sequential3seqE,@object
	.size		_ZN40_INTERNAL_8c2edb91_4_k_cu_4eb27316_202876thrust24THRUST_300001_SM_1000_NS6system6detail10sequential3seqE,(.L_29 - _ZN40_INTERNAL_8c2edb91_4_k_cu_4eb27316_202876thrust24THRUST_300001_SM_1000_NS6system6detail10sequential3seqE)
_ZN40_INTERNAL_8c2edb91_4_k_cu_4eb27316_202876thrust24THRUST_300001_SM_1000_NS6system6detail10sequential3seqE:
	.zero		1
.L_29:


//--------------------- .nv.shared._Z23maxmin_threshold_kernelIfEvPT_PKS0_P4int4S1_PiS0_iiiii --------------------------
	.section	.nv.shared._Z23maxmin_threshold_kernelIfEvPT_PKS0_P4int4S1_PiS0_iiiii,"aw",@nobits
	.sectionflags	@""
	.align	16
	.zero		1024


//--------------------- .nv.shared._Z23maxmin_threshold_kernelI6__halfEvPT_PKS1_P4int4S2_PiS1_iiiii --------------------------
	.section	.nv.shared._Z23maxmin_threshold_kernelI6__halfEvPT_PKS1_P4int4S2_PiS1_iiiii,"aw",@nobits
	.sectionflags	@""
	.align	16
	.zero		1024


//--------------------- .nv.constant0._ZN3cub18CUB_300001_SM_10006detail11EmptyKernelIvEEvv --------------------------
	.section	.nv.constant0._ZN3cub18CUB_300001_SM_10006detail11EmptyKernelIvEEvv,"a",@progbits
	.sectionflags	@""
	.align	4
.nv.constant0._ZN3cub18CUB_300001_SM_10006detail11EmptyKernelIvEEvv:
	.zero		896


//--------------------- .nv.constant0._Z23maxmin_threshold_kernelIfEvPT_PKS0_P4int4S1_PiS0_iiiii --------------------------
	.section	.nv.constant0._Z23maxmin_threshold_kernelIfEvPT_PKS0_P4int4S1_PiS0_iiiii,"a",@progbits
	.sectionflags	@""
	.align	4
.nv.constant0._Z23maxmin_threshold_kernelIfEvPT_PKS0_P4int4S1_PiS0_iiiii:
	.zero		960


//--------------------- .nv.constant0._Z23maxmin_threshold_kernelI6__halfEvPT_PKS1_P4int4S2_PiS1_iiiii --------------------------
	.section	.nv.constant0._Z23maxmin_threshold_kernelI6__halfEvPT_PKS1_P4int4S2_PiS1_iiiii,"a",@progbits
	.sectionflags	@""
	.align	4
.nv.constant0._Z23maxmin_threshold_kernelI6__halfEvPT_PKS1_P4int4S2_PiS1_iiiii:
	.zero		960


//--------------------- SYMBOLS --------------------------

	.type		.nv.reservedSmem.offset0,@object
	.size		.nv.reservedSmem.offset0,0x4
	.type		.nv.reservedSmem.cap,@object
	.size		.nv.reservedSmem.cap,0x4
